//
// Generated by NVIDIA NVVM Compiler
//
// Compiler Build ID: CL-36424714
// Cuda compilation tools, release 13.0, V13.0.88
// Based on NVVM 20.0.0
//

.version 9.0
.target sm_100
.address_size 64

	// .globl	_Z20applyBilateralFilterPfS_iiffi

.visible .entry _Z20applyBilateralFilterPfS_iiffi(
	.param .u64 .ptr .align 1 _Z20applyBilateralFilterPfS_iiffi_param_0,
	.param .u64 .ptr .align 1 _Z20applyBilateralFilterPfS_iiffi_param_1,
	.param .u32 _Z20applyBilateralFilterPfS_iiffi_param_2,
	.param .u32 _Z20applyBilateralFilterPfS_iiffi_param_3,
	.param .f32 _Z20applyBilateralFilterPfS_iiffi_param_4,
	.param .f32 _Z20applyBilateralFilterPfS_iiffi_param_5,
	.param .u32 _Z20applyBilateralFilterPfS_iiffi_param_6
)
{
	.reg .pred 	%p<27>;
	.reg .b32 	%r<66>;
	.reg .b32 	%f<149>;
	.reg .b64 	%rd<15>;
	.reg .b64 	%fd<9>;

	ld.param.u64 	%rd4, [_Z20applyBilateralFilterPfS_iiffi_param_0];
	ld.param.u64 	%rd5, [_Z20applyBilateralFilterPfS_iiffi_param_1];
	ld.param.u32 	%r23, [_Z20applyBilateralFilterPfS_iiffi_param_2];
	ld.param.u32 	%r26, [_Z20applyBilateralFilterPfS_iiffi_param_3];
	ld.param.f32 	%f29, [_Z20applyBilateralFilterPfS_iiffi_param_4];
	ld.param.f32 	%f30, [_Z20applyBilateralFilterPfS_iiffi_param_5];
	ld.param.u32 	%r25, [_Z20applyBilateralFilterPfS_iiffi_param_6];
	cvta.to.global.u64 	%rd1, %rd4;
	cvta.to.global.u64 	%rd2, %rd5;
	mov.u32 	%r27, %ctaid.x;
	mov.u32 	%r28, %ntid.x;
	mov.u32 	%r29, %tid.x;
	mad.lo.s32 	%r1, %r27, %r28, %r29;
	mov.u32 	%r30, %ctaid.y;
	mov.u32 	%r31, %ntid.y;
	mov.u32 	%r32, %tid.y;
	mad.lo.s32 	%r33, %r30, %r31, %r32;
	setp.ge.s32 	%p1, %r1, %r23;
	setp.ge.s32 	%p2, %r33, %r26;
	or.pred  	%p3, %p1, %p2;
	@%p3 bra 	$L__BB0_19;
	mad.lo.s32 	%r3, %r23, %r33, %r1;
	mul.wide.s32 	%rd6, %r3, 4;
	add.s64 	%rd7, %rd2, %rd6;
	ld.global.f32 	%f1, [%rd7];
	cvt.f64.f32 	%fd1, %f29;
	mul.f64 	%fd2, %fd1, 0d401921FB54442D18;
	mul.f64 	%fd3, %fd2, %fd1;
	rcp.rn.f64 	%fd4, %fd3;
	cvt.rn.f32.f64 	%f2, %fd4;
	cvt.f64.f32 	%fd5, %f30;
	mul.f64 	%fd6, %fd5, 0d401921FB54442D18;
	mul.f64 	%fd7, %fd6, %fd5;
	rcp.rn.f64 	%fd8, %fd7;
	cvt.rn.f32.f64 	%f3, %fd8;
	add.f32 	%f32, %f29, %f29;
	mul.f32 	%f4, %f29, %f32;
	add.f32 	%f33, %f30, %f30;
	mul.f32 	%f5, %f30, %f33;
	setp.lt.s32 	%p4, %r25, 0;
	mov.f32 	%f143, 0f00000000;
	mov.f32 	%f144, %f143;
	@%p4 bra 	$L__BB0_16;
	neg.s32 	%r61, %r25;
	sub.s32 	%r5, %r1, %r25;
	mul.lo.s32 	%r6, %r25, %r25;
	mov.f32 	%f144, 0f00000000;
	mov.f32 	%f143, %f144;
$L__BB0_3:
	setp.ge.s32 	%p5, %r5, %r23;
	add.s32 	%r8, %r61, %r33;
	or.b32  	%r34, %r8, %r5;
	setp.ge.s32 	%p6, %r8, %r26;
	mul.lo.s32 	%r9, %r8, %r23;
	mul.lo.s32 	%r10, %r61, %r61;
	setp.lt.s32 	%p7, %r34, 0;
	or.pred  	%p8, %p6, %p5;
	or.pred  	%p9, %p8, %p7;
	@%p9 bra 	$L__BB0_6;
	add.s32 	%r35, %r5, %r9;
	mul.wide.s32 	%rd8, %r35, 4;
	add.s64 	%rd9, %rd2, %rd8;
	ld.global.f32 	%f8, [%rd9];
	abs.f32 	%f35, %f8;
	setp.equ.f32 	%p10, %f35, 0f7F800000;
	@%p10 bra 	$L__BB0_6;
	add.s32 	%r36, %r6, %r10;
	cvt.rn.f32.u32 	%f36, %r36;
	neg.f32 	%f37, %f36;
	div.rn.f32 	%f38, %f37, %f4;
	fma.rn.f32 	%f39, %f38, 0f3BBB989D, 0f3F000000;
	cvt.sat.f32.f32 	%f40, %f39;
	mov.f32 	%f41, 0f4B400001;
	mov.f32 	%f42, 0f437C0000;
	fma.rm.f32 	%f43, %f40, %f42, %f41;
	add.f32 	%f44, %f43, 0fCB40007F;
	neg.f32 	%f45, %f44;
	fma.rn.f32 	%f46, %f38, 0f3FB8AA3B, %f45;
	fma.rn.f32 	%f47, %f38, 0f32A57060, %f46;
	mov.b32 	%r37, %f43;
	shl.b32 	%r38, %r37, 23;
	mov.b32 	%f48, %r38;
	ex2.approx.ftz.f32 	%f49, %f47;
	mul.f32 	%f50, %f49, %f48;
	mul.f32 	%f51, %f50, %f2;
	sub.f32 	%f52, %f1, %f8;
	neg.f32 	%f53, %f52;
	mul.f32 	%f54, %f52, %f53;
	div.rn.f32 	%f55, %f54, %f5;
	fma.rn.f32 	%f56, %f55, 0f3BBB989D, 0f3F000000;
	cvt.sat.f32.f32 	%f57, %f56;
	fma.rm.f32 	%f58, %f57, %f42, %f41;
	add.f32 	%f59, %f58, 0fCB40007F;
	neg.f32 	%f60, %f59;
	fma.rn.f32 	%f61, %f55, 0f3FB8AA3B, %f60;
	fma.rn.f32 	%f62, %f55, 0f32A57060, %f61;
	mov.b32 	%r39, %f58;
	shl.b32 	%r40, %r39, 23;
	mov.b32 	%f63, %r40;
	ex2.approx.ftz.f32 	%f64, %f62;
	mul.f32 	%f65, %f64, %f63;
	mul.f32 	%f66, %f65, %f3;
	mul.f32 	%f67, %f51, %f66;
	fma.rn.f32 	%f143, %f8, %f67, %f143;
	add.f32 	%f144, %f144, %f67;
$L__BB0_6:
	setp.eq.s32 	%p11, %r25, 0;
	@%p11 bra 	$L__BB0_15;
	sub.s32 	%r65, 1, %r25;
	shl.b32 	%r41, %r25, 1;
	neg.s32 	%r64, %r41;
	add.s32 	%r62, %r5, %r9;
	mov.u32 	%r63, %r5;
$L__BB0_8:
	setp.ge.s32 	%p12, %r8, %r26;
	add.s32 	%r42, %r63, 1;
	or.b32  	%r43, %r8, %r42;
	setp.lt.s32 	%p13, %r43, 0;
	setp.ge.s32 	%p14, %r42, %r23;
	or.pred  	%p15, %p12, %p14;
	add.s32 	%r44, %r62, 1;
	mul.wide.s32 	%rd10, %r44, 4;
	add.s64 	%rd3, %rd2, %rd10;
	or.pred  	%p16, %p15, %p13;
	@%p16 bra 	$L__BB0_11;
	ld.global.f32 	%f15, [%rd3];
	abs.f32 	%f68, %f15;
	setp.equ.f32 	%p17, %f68, 0f7F800000;
	@%p17 bra 	$L__BB0_11;
	mul.lo.s32 	%r45, %r61, %r61;
	mad.lo.s32 	%r46, %r65, %r65, %r45;
	cvt.rn.f32.u32 	%f69, %r46;
	neg.f32 	%f70, %f69;
	div.rn.f32 	%f71, %f70, %f4;
	fma.rn.f32 	%f72, %f71, 0f3BBB989D, 0f3F000000;
	cvt.sat.f32.f32 	%f73, %f72;
	mov.f32 	%f74, 0f4B400001;
	mov.f32 	%f75, 0f437C0000;
	fma.rm.f32 	%f76, %f73, %f75, %f74;
	add.f32 	%f77, %f76, 0fCB40007F;
	neg.f32 	%f78, %f77;
	fma.rn.f32 	%f79, %f71, 0f3FB8AA3B, %f78;
	fma.rn.f32 	%f80, %f71, 0f32A57060, %f79;
	mov.b32 	%r47, %f76;
	shl.b32 	%r48, %r47, 23;
	mov.b32 	%f81, %r48;
	ex2.approx.ftz.f32 	%f82, %f80;
	mul.f32 	%f83, %f82, %f81;
	mul.f32 	%f84, %f83, %f2;
	sub.f32 	%f85, %f1, %f15;
	neg.f32 	%f86, %f85;
	mul.f32 	%f87, %f85, %f86;
	div.rn.f32 	%f88, %f87, %f5;
	fma.rn.f32 	%f89, %f88, 0f3BBB989D, 0f3F000000;
	cvt.sat.f32.f32 	%f90, %f89;
	fma.rm.f32 	%f91, %f90, %f75, %f74;
	add.f32 	%f92, %f91, 0fCB40007F;
	neg.f32 	%f93, %f92;
	fma.rn.f32 	%f94, %f88, 0f3FB8AA3B, %f93;
	fma.rn.f32 	%f95, %f88, 0f32A57060, %f94;
	mov.b32 	%r49, %f91;
	shl.b32 	%r50, %r49, 23;
	mov.b32 	%f96, %r50;
	ex2.approx.ftz.f32 	%f97, %f95;
	mul.f32 	%f98, %f97, %f96;
	mul.f32 	%f99, %f98, %f3;
	mul.f32 	%f100, %f84, %f99;
	fma.rn.f32 	%f143, %f15, %f100, %f143;
	add.f32 	%f144, %f144, %f100;
$L__BB0_11:
	add.s32 	%r63, %r63, 2;
	or.b32  	%r51, %r8, %r63;
	setp.lt.s32 	%p19, %r51, 0;
	setp.ge.s32 	%p20, %r63, %r23;
	or.pred  	%p21, %p12, %p20;
	or.pred  	%p22, %p21, %p19;
	@%p22 bra 	$L__BB0_14;
	ld.global.f32 	%f20, [%rd3+4];
	abs.f32 	%f101, %f20;
	setp.equ.f32 	%p23, %f101, 0f7F800000;
	@%p23 bra 	$L__BB0_14;
	mad.lo.s32 	%r52, %r65, %r65, %r65;
	add.s32 	%r53, %r65, %r52;
	mad.lo.s32 	%r54, %r61, %r61, %r53;
	add.s32 	%r55, %r54, 1;
	cvt.rn.f32.u32 	%f102, %r55;
	neg.f32 	%f103, %f102;
	div.rn.f32 	%f104, %f103, %f4;
	fma.rn.f32 	%f105, %f104, 0f3BBB989D, 0f3F000000;
	cvt.sat.f32.f32 	%f106, %f105;
	mov.f32 	%f107, 0f4B400001;
	mov.f32 	%f108, 0f437C0000;
	fma.rm.f32 	%f109, %f106, %f108, %f107;
	add.f32 	%f110, %f109, 0fCB40007F;
	neg.f32 	%f111, %f110;
	fma.rn.f32 	%f112, %f104, 0f3FB8AA3B, %f111;
	fma.rn.f32 	%f113, %f104, 0f32A57060, %f112;
	mov.b32 	%r56, %f109;
	shl.b32 	%r57, %r56, 23;
	mov.b32 	%f114, %r57;
	ex2.approx.ftz.f32 	%f115, %f113;
	mul.f32 	%f116, %f115, %f114;
	mul.f32 	%f117, %f116, %f2;
	sub.f32 	%f118, %f1, %f20;
	neg.f32 	%f119, %f118;
	mul.f32 	%f120, %f118, %f119;
	div.rn.f32 	%f121, %f120, %f5;
	fma.rn.f32 	%f122, %f121, 0f3BBB989D, 0f3F000000;
	cvt.sat.f32.f32 	%f123, %f122;
	fma.rm.f32 	%f124, %f123, %f108, %f107;
	add.f32 	%f125, %f124, 0fCB40007F;
	neg.f32 	%f126, %f125;
	fma.rn.f32 	%f127, %f121, 0f3FB8AA3B, %f126;
	fma.rn.f32 	%f128, %f121, 0f32A57060, %f127;
	mov.b32 	%r58, %f124;
	shl.b32 	%r59, %r58, 23;
	mov.b32 	%f129, %r59;
	ex2.approx.ftz.f32 	%f130, %f128;
	mul.f32 	%f131, %f130, %f129;
	mul.f32 	%f132, %f131, %f3;
	mul.f32 	%f133, %f117, %f132;
	fma.rn.f32 	%f143, %f20, %f133, %f143;
	add.f32 	%f144, %f144, %f133;
$L__BB0_14:
	add.s32 	%r65, %r65, 2;
	add.s32 	%r64, %r64, 2;
	add.s32 	%r62, %r62, 2;
	setp.ne.s32 	%p24, %r64, 0;
	@%p24 bra 	$L__BB0_8;
$L__BB0_15:
	add.s32 	%r22, %r61, 1;
	setp.ne.s32 	%p25, %r61, %r25;
	mov.u32 	%r61, %r22;
	@%p25 bra 	$L__BB0_3;
$L__BB0_16:
	setp.leu.f32 	%p26, %f144, 0f00000000;
	@%p26 bra 	$L__BB0_18;
	div.rn.f32 	%f134, %f143, %f144;
	mul.wide.s32 	%rd13, %r3, 4;
	add.s64 	%rd14, %rd1, %rd13;
	st.global.f32 	[%rd14], %f134;
	bra.uni 	$L__BB0_19;
$L__BB0_18:
	mul.wide.s32 	%rd11, %r3, 4;
	add.s64 	%rd12, %rd1, %rd11;
	mov.b32 	%r60, -8388608;
	st.global.u32 	[%rd12], %r60;
$L__BB0_19:
	ret;

}
	// .globl	_Z9subSamplePfS_iif
.visible .entry _Z9subSamplePfS_iif(
	.param .u64 .ptr .align 1 _Z9subSamplePfS_iif_param_0,
	.param .u64 .ptr .align 1 _Z9subSamplePfS_iif_param_1,
	.param .u32 _Z9subSamplePfS_iif_param_2,
	.param .u32 _Z9subSamplePfS_iif_param_3,
	.param .f32 _Z9subSamplePfS_iif_param_4
)
{
	.reg .pred 	%p<101>;
	.reg .b32 	%r<166>;
	.reg .b32 	%f<110>;
	.reg .b64 	%rd<17>;

	ld.param.u64 	%rd6, [_Z9subSamplePfS_iif_param_0];
	ld.param.u64 	%rd7, [_Z9subSamplePfS_iif_param_1];
	ld.param.u32 	%r70, [_Z9subSamplePfS_iif_param_2];
	ld.param.u32 	%r72, [_Z9subSamplePfS_iif_param_3];
	ld.param.f32 	%f37, [_Z9subSamplePfS_iif_param_4];
	cvta.to.global.u64 	%rd1, %rd6;
	cvta.to.global.u64 	%rd2, %rd7;
	mov.u32 	%r73, %ctaid.x;
	mov.u32 	%r74, %ntid.x;
	mov.u32 	%r75, %tid.x;
	mad.lo.s32 	%r1, %r73, %r74, %r75;
	mov.u32 	%r76, %ctaid.y;
	mov.u32 	%r77, %ntid.y;
	mov.u32 	%r78, %tid.y;
	mad.lo.s32 	%r79, %r76, %r77, %r78;
	shl.b32 	%r3, %r1, 1;
	setp.ge.s32 	%p1, %r3, %r70;
	shl.b32 	%r4, %r79, 1;
	setp.ge.s32 	%p2, %r4, %r72;
	or.pred  	%p3, %p1, %p2;
	@%p3 bra 	$L__BB1_45;
	mul.f32 	%f39, %f37, 0f40400000;
	cvt.rpi.f32.f32 	%f40, %f39;
	cvt.rzi.s32.f32 	%r5, %f40;
	neg.s32 	%r6, %r5;
	setp.lt.s32 	%p4, %r5, 0;
	mov.f32 	%f99, 0f00000000;
	mov.b32 	%r153, 0;
	@%p4 bra 	$L__BB1_42;
	shl.b32 	%r82, %r5, 1;
	and.b32  	%r7, %r82, 6;
	and.b32  	%r8, %r5, 1;
	sub.s32 	%r9, 3, %r5;
	and.b32  	%r83, %r82, -8;
	neg.s32 	%r10, %r83;
	sub.s32 	%r11, %r3, %r5;
	mov.b32 	%r153, 0;
	mov.f32 	%f99, 0f00000000;
	mov.u32 	%r137, %r6;
$L__BB1_3:
	setp.lt.u32 	%p5, %r5, 4;
	add.s32 	%r14, %r137, %r4;
	mul.lo.s32 	%r15, %r14, %r70;
	mov.u32 	%r158, %r6;
	@%p5 bra 	$L__BB1_23;
	add.s32 	%r139, %r11, %r15;
	mov.u32 	%r140, %r11;
	mov.u32 	%r141, %r10;
	mov.u32 	%r142, %r9;
$L__BB1_5:
	.pragma "nounroll";
	setp.ge.s32 	%p6, %r14, %r72;
	or.b32  	%r84, %r14, %r140;
	setp.lt.s32 	%p7, %r84, 0;
	setp.ge.s32 	%p8, %r140, %r70;
	or.pred  	%p9, %p6, %p8;
	mul.wide.s32 	%rd8, %r139, 4;
	add.s64 	%rd3, %rd2, %rd8;
	or.pred  	%p10, %p9, %p7;
	@%p10 bra 	$L__BB1_7;
	ld.global.f32 	%f42, [%rd3];
	abs.f32 	%f43, %f42;
	setp.ne.f32 	%p11, %f43, 0f7F800000;
	add.f32 	%f44, %f99, %f42;
	selp.u32 	%r85, 1, 0, %p11;
	add.s32 	%r153, %r153, %r85;
	selp.f32 	%f99, %f44, %f99, %p11;
$L__BB1_7:
	add.s32 	%r86, %r140, 1;
	or.b32  	%r87, %r14, %r86;
	setp.lt.s32 	%p13, %r87, 0;
	setp.ge.s32 	%p14, %r86, %r70;
	or.pred  	%p15, %p6, %p14;
	or.pred  	%p16, %p15, %p13;
	@%p16 bra 	$L__BB1_9;
	ld.global.f32 	%f45, [%rd3+4];
	abs.f32 	%f46, %f45;
	setp.ne.f32 	%p17, %f46, 0f7F800000;
	add.f32 	%f47, %f99, %f45;
	selp.u32 	%r88, 1, 0, %p17;
	add.s32 	%r153, %r153, %r88;
	selp.f32 	%f99, %f47, %f99, %p17;
$L__BB1_9:
	add.s32 	%r89, %r140, 2;
	or.b32  	%r90, %r14, %r89;
	setp.lt.s32 	%p19, %r90, 0;
	setp.ge.s32 	%p20, %r89, %r70;
	or.pred  	%p21, %p6, %p20;
	or.pred  	%p22, %p21, %p19;
	@%p22 bra 	$L__BB1_11;
	ld.global.f32 	%f48, [%rd3+8];
	abs.f32 	%f49, %f48;
	setp.ne.f32 	%p23, %f49, 0f7F800000;
	add.f32 	%f50, %f99, %f48;
	selp.u32 	%r91, 1, 0, %p23;
	add.s32 	%r153, %r153, %r91;
	selp.f32 	%f99, %f50, %f99, %p23;
$L__BB1_11:
	add.s32 	%r92, %r140, 3;
	or.b32  	%r93, %r14, %r92;
	setp.lt.s32 	%p25, %r93, 0;
	setp.ge.s32 	%p26, %r92, %r70;
	or.pred  	%p27, %p6, %p26;
	or.pred  	%p28, %p27, %p25;
	@%p28 bra 	$L__BB1_13;
	ld.global.f32 	%f51, [%rd3+12];
	abs.f32 	%f52, %f51;
	setp.ne.f32 	%p29, %f52, 0f7F800000;
	add.f32 	%f53, %f99, %f51;
	selp.u32 	%r94, 1, 0, %p29;
	add.s32 	%r153, %r153, %r94;
	selp.f32 	%f99, %f53, %f99, %p29;
$L__BB1_13:
	add.s32 	%r95, %r140, 4;
	or.b32  	%r96, %r14, %r95;
	setp.lt.s32 	%p31, %r96, 0;
	setp.ge.s32 	%p32, %r95, %r70;
	or.pred  	%p33, %p6, %p32;
	or.pred  	%p34, %p33, %p31;
	@%p34 bra 	$L__BB1_15;
	ld.global.f32 	%f54, [%rd3+16];
	abs.f32 	%f55, %f54;
	setp.ne.f32 	%p35, %f55, 0f7F800000;
	add.f32 	%f56, %f99, %f54;
	selp.u32 	%r97, 1, 0, %p35;
	add.s32 	%r153, %r153, %r97;
	selp.f32 	%f99, %f56, %f99, %p35;
$L__BB1_15:
	add.s32 	%r98, %r140, 5;
	or.b32  	%r99, %r14, %r98;
	setp.lt.s32 	%p37, %r99, 0;
	setp.ge.s32 	%p38, %r98, %r70;
	or.pred  	%p39, %p6, %p38;
	or.pred  	%p40, %p39, %p37;
	@%p40 bra 	$L__BB1_17;
	ld.global.f32 	%f57, [%rd3+20];
	abs.f32 	%f58, %f57;
	setp.ne.f32 	%p41, %f58, 0f7F800000;
	add.f32 	%f59, %f99, %f57;
	selp.u32 	%r100, 1, 0, %p41;
	add.s32 	%r153, %r153, %r100;
	selp.f32 	%f99, %f59, %f99, %p41;
$L__BB1_17:
	add.s32 	%r101, %r140, 6;
	or.b32  	%r102, %r14, %r101;
	setp.lt.s32 	%p43, %r102, 0;
	setp.ge.s32 	%p44, %r101, %r70;
	or.pred  	%p45, %p6, %p44;
	or.pred  	%p46, %p45, %p43;
	@%p46 bra 	$L__BB1_19;
	ld.global.f32 	%f60, [%rd3+24];
	abs.f32 	%f61, %f60;
	setp.ne.f32 	%p47, %f61, 0f7F800000;
	add.f32 	%f62, %f99, %f60;
	selp.u32 	%r103, 1, 0, %p47;
	add.s32 	%r153, %r153, %r103;
	selp.f32 	%f99, %f62, %f99, %p47;
$L__BB1_19:
	add.s32 	%r104, %r140, 7;
	or.b32  	%r105, %r14, %r104;
	setp.lt.s32 	%p49, %r105, 0;
	setp.ge.s32 	%p50, %r104, %r70;
	or.pred  	%p51, %p6, %p50;
	or.pred  	%p52, %p51, %p49;
	@%p52 bra 	$L__BB1_21;
	ld.global.f32 	%f63, [%rd3+28];
	abs.f32 	%f64, %f63;
	setp.ne.f32 	%p53, %f64, 0f7F800000;
	add.f32 	%f65, %f99, %f63;
	selp.u32 	%r106, 1, 0, %p53;
	add.s32 	%r153, %r153, %r106;
	selp.f32 	%f99, %f65, %f99, %p53;
$L__BB1_21:
	add.s32 	%r142, %r142, 8;
	add.s32 	%r141, %r141, 8;
	add.s32 	%r140, %r140, 8;
	add.s32 	%r139, %r139, 8;
	setp.ne.s32 	%p54, %r141, 0;
	@%p54 bra 	$L__BB1_5;
	add.s32 	%r158, %r142, -3;
$L__BB1_23:
	setp.lt.u32 	%p55, %r7, 3;
	@%p55 bra 	$L__BB1_33;
	setp.ge.s32 	%p56, %r14, %r72;
	add.s32 	%r45, %r158, %r3;
	or.b32  	%r107, %r14, %r45;
	setp.lt.s32 	%p57, %r107, 0;
	setp.ge.s32 	%p58, %r45, %r70;
	or.pred  	%p59, %p56, %p58;
	add.s32 	%r108, %r45, %r15;
	mul.wide.s32 	%rd9, %r108, 4;
	add.s64 	%rd4, %rd2, %rd9;
	or.pred  	%p60, %p59, %p57;
	@%p60 bra 	$L__BB1_26;
	ld.global.f32 	%f66, [%rd4];
	abs.f32 	%f67, %f66;
	setp.ne.f32 	%p61, %f67, 0f7F800000;
	add.f32 	%f68, %f99, %f66;
	selp.u32 	%r109, 1, 0, %p61;
	add.s32 	%r153, %r153, %r109;
	selp.f32 	%f99, %f68, %f99, %p61;
$L__BB1_26:
	add.s32 	%r110, %r45, 1;
	or.b32  	%r111, %r14, %r110;
	setp.lt.s32 	%p63, %r111, 0;
	setp.ge.s32 	%p64, %r110, %r70;
	or.pred  	%p65, %p56, %p64;
	or.pred  	%p66, %p65, %p63;
	@%p66 bra 	$L__BB1_28;
	ld.global.f32 	%f69, [%rd4+4];
	abs.f32 	%f70, %f69;
	setp.ne.f32 	%p67, %f70, 0f7F800000;
	add.f32 	%f71, %f99, %f69;
	selp.u32 	%r112, 1, 0, %p67;
	add.s32 	%r153, %r153, %r112;
	selp.f32 	%f99, %f71, %f99, %p67;
$L__BB1_28:
	add.s32 	%r113, %r45, 2;
	or.b32  	%r114, %r14, %r113;
	setp.lt.s32 	%p69, %r114, 0;
	setp.ge.s32 	%p70, %r113, %r70;
	or.pred  	%p71, %p56, %p70;
	or.pred  	%p72, %p71, %p69;
	@%p72 bra 	$L__BB1_30;
	ld.global.f32 	%f72, [%rd4+8];
	abs.f32 	%f73, %f72;
	setp.ne.f32 	%p73, %f73, 0f7F800000;
	add.f32 	%f74, %f99, %f72;
	selp.u32 	%r115, 1, 0, %p73;
	add.s32 	%r153, %r153, %r115;
	selp.f32 	%f99, %f74, %f99, %p73;
$L__BB1_30:
	add.s32 	%r116, %r45, 3;
	or.b32  	%r117, %r14, %r116;
	setp.lt.s32 	%p75, %r117, 0;
	setp.ge.s32 	%p76, %r116, %r70;
	or.pred  	%p77, %p56, %p76;
	or.pred  	%p78, %p77, %p75;
	@%p78 bra 	$L__BB1_32;
	ld.global.f32 	%f75, [%rd4+12];
	abs.f32 	%f76, %f75;
	setp.ne.f32 	%p79, %f76, 0f7F800000;
	add.f32 	%f77, %f99, %f75;
	selp.u32 	%r118, 1, 0, %p79;
	add.s32 	%r153, %r153, %r118;
	selp.f32 	%f99, %f77, %f99, %p79;
$L__BB1_32:
	add.s32 	%r158, %r158, 4;
$L__BB1_33:
	setp.eq.s32 	%p80, %r8, 0;
	@%p80 bra 	$L__BB1_39;
	setp.ge.s32 	%p81, %r14, %r72;
	add.s32 	%r57, %r158, %r3;
	or.b32  	%r119, %r14, %r57;
	setp.lt.s32 	%p82, %r119, 0;
	setp.ge.s32 	%p83, %r57, %r70;
	or.pred  	%p84, %p81, %p83;
	add.s32 	%r120, %r57, %r15;
	mul.wide.s32 	%rd10, %r120, 4;
	add.s64 	%rd5, %rd2, %rd10;
	or.pred  	%p85, %p84, %p82;
	@%p85 bra 	$L__BB1_36;
	ld.global.f32 	%f78, [%rd5];
	abs.f32 	%f79, %f78;
	setp.ne.f32 	%p86, %f79, 0f7F800000;
	add.f32 	%f80, %f99, %f78;
	selp.u32 	%r121, 1, 0, %p86;
	add.s32 	%r153, %r153, %r121;
	selp.f32 	%f99, %f80, %f99, %p86;
$L__BB1_36:
	add.s32 	%r122, %r57, 1;
	or.b32  	%r123, %r14, %r122;
	setp.lt.s32 	%p88, %r123, 0;
	setp.ge.s32 	%p89, %r122, %r70;
	or.pred  	%p90, %p81, %p89;
	or.pred  	%p91, %p90, %p88;
	@%p91 bra 	$L__BB1_38;
	ld.global.f32 	%f81, [%rd5+4];
	abs.f32 	%f82, %f81;
	setp.ne.f32 	%p92, %f82, 0f7F800000;
	add.f32 	%f83, %f99, %f81;
	selp.u32 	%r124, 1, 0, %p92;
	add.s32 	%r153, %r153, %r124;
	selp.f32 	%f99, %f83, %f99, %p92;
$L__BB1_38:
	add.s32 	%r158, %r158, 2;
$L__BB1_39:
	setp.ge.s32 	%p93, %r14, %r72;
	add.s32 	%r65, %r158, %r3;
	or.b32  	%r125, %r14, %r65;
	setp.lt.s32 	%p94, %r125, 0;
	setp.ge.s32 	%p95, %r65, %r70;
	or.pred  	%p96, %p93, %p95;
	or.pred  	%p97, %p96, %p94;
	@%p97 bra 	$L__BB1_41;
	add.s32 	%r126, %r65, %r15;
	mul.wide.s32 	%rd11, %r126, 4;
	add.s64 	%rd12, %rd2, %rd11;
	ld.global.f32 	%f84, [%rd12];
	abs.f32 	%f85, %f84;
	setp.ne.f32 	%p98, %f85, 0f7F800000;
	add.f32 	%f86, %f99, %f84;
	selp.u32 	%r127, 1, 0, %p98;
	add.s32 	%r153, %r153, %r127;
	selp.f32 	%f99, %f86, %f99, %p98;
$L__BB1_41:
	add.s32 	%r68, %r137, 1;
	setp.ne.s32 	%p99, %r137, %r5;
	mov.u32 	%r137, %r68;
	@%p99 bra 	$L__BB1_3;
$L__BB1_42:
	setp.lt.s32 	%p100, %r153, 1;
	@%p100 bra 	$L__BB1_44;
	cvt.rn.f32.u32 	%f87, %r153;
	div.rn.f32 	%f88, %f99, %f87;
	shr.u32 	%r133, %r70, 31;
	add.s32 	%r134, %r70, %r133;
	shr.s32 	%r135, %r134, 1;
	mad.lo.s32 	%r136, %r135, %r79, %r1;
	mul.wide.s32 	%rd15, %r136, 4;
	add.s64 	%rd16, %rd1, %rd15;
	st.global.f32 	[%rd16], %f88;
	bra.uni 	$L__BB1_45;
$L__BB1_44:
	shr.u32 	%r128, %r70, 31;
	add.s32 	%r129, %r70, %r128;
	shr.s32 	%r130, %r129, 1;
	mad.lo.s32 	%r131, %r130, %r79, %r1;
	mul.wide.s32 	%rd13, %r131, 4;
	add.s64 	%rd14, %rd1, %rd13;
	mov.b32 	%r132, -8388608;
	st.global.u32 	[%rd14], %r132;
$L__BB1_45:
	ret;

}


// ===== COMPILED SASS (sm_100) =====

	.target	sm_100

	.elftype	@"ET_EXEC"


//--------------------- .note.nv.tkinfo           --------------------------
	.section	.note.nv.tkinfo,"",@"SHT_NOTE"
	.sectionflags	@"SHF_NOTE_NV_TKINFO"
	.tkinfo
        /*0018*/ 	.word	0x00000002
        /*0030*/ 	.string	""
        /*0030*/ 	.string	"ptxas"
        /*0030*/ 	.string	"Cuda compilation tools, release 13.0, V13.0.88"
        /*0030*/ 	.string	"Build cuda_13.0.r13.0/compiler.36424714_0"
        /*0030*/ 	.string	"-arch sm_100 -m 64 "



//--------------------- .note.nv.cuinfo           --------------------------
	.section	.note.nv.cuinfo,"",@"SHT_NOTE"
	.sectionflags	@"SHF_NOTE_NV_CUINFO"
        /*0018*/ 	.short	0x0002
        /*001a*/ 	.short	0x0064
        /*001c*/ 	.short	0x0082
	.zero		2


//--------------------- .nv.info                  --------------------------
	.section	.nv.info,"",@"SHT_CUDA_INFO"
	.align	4


	//----- nvinfo : EIATTR_REGCOUNT
	.align		4
        /*0000*/ 	.byte	0x04, 0x2f
        /*0002*/ 	.short	(.L_1 - .L_0)
	.align		4
.L_0:
        /*0004*/ 	.word	index@(_Z20applyBilateralFilterPfS_iiffi)
        /*0008*/ 	.word	0x00000020


	//----- nvinfo : EIATTR_FRAME_SIZE
	.align		4
.L_1:
        /*000c*/ 	.byte	0x04, 0x11
        /*000e*/ 	.short	(.L_3 - .L_2)
	.align		4
.L_2:
        /*0010*/ 	.word	index@($__internal_2_$__cuda_sm3x_div_rn_noftz_f32_slowpath)
        /*0014*/ 	.word	0x00000000


	//----- nvinfo : EIATTR_FRAME_SIZE
	.align		4
.L_3:
        /*0018*/ 	.byte	0x04, 0x11
        /*001a*/ 	.short	(.L_5 - .L_4)
	.align		4
.L_4:
        /*001c*/ 	.word	index@($__internal_1_$__cuda_sm20_dblrcp_rn_slowpath_v3)
        /*0020*/ 	.word	0x00000000


	//----- nvinfo : EIATTR_FRAME_SIZE
	.align		4
.L_5:
        /*0024*/ 	.byte	0x04, 0x11
        /*0026*/ 	.short	(.L_7 - .L_6)
	.align		4
.L_6:
        /*0028*/ 	.word	index@(_Z20applyBilateralFilterPfS_iiffi)
        /*002c*/ 	.word	0x00000000


	//----- nvinfo : EIATTR_REGCOUNT
	.align		4
.L_7:
        /*0030*/ 	.byte	0x04, 0x2f
        /*0032*/ 	.short	(.L_9 - .L_8)
	.align		4
.L_8:
        /*0034*/ 	.word	index@(_Z9subSamplePfS_iif)
        /*0038*/ 	.word	0x0000001d


	//----- nvinfo : EIATTR_FRAME_SIZE
	.align		4
.L_9:
        /*003c*/ 	.byte	0x04, 0x11
        /*003e*/ 	.short	(.L_11 - .L_10)
	.align		4
.L_10:
        /*0040*/ 	.word	index@($__internal_0_$__cuda_sm3x_div_rn_noftz_f32_slowpath)
        /*0044*/ 	.word	0x00000000


	//----- nvinfo : EIATTR_FRAME_SIZE
	.align		4
.L_11:
        /*0048*/ 	.byte	0x04, 0x11
        /*004a*/ 	.short	(.L_13 - .L_12)
	.align		4
.L_12:
        /*004c*/ 	.word	index@(_Z9subSamplePfS_iif)
        /*0050*/ 	.word	0x00000000


	//----- nvinfo : EIATTR_MIN_STACK_SIZE
	.align		4
.L_13:
        /*0054*/ 	.byte	0x04, 0x12
        /*0056*/ 	.short	(.L_15 - .L_14)
	.align		4
.L_14:
        /*0058*/ 	.word	index@(_Z9subSamplePfS_iif)
        /*005c*/ 	.word	0x00000000


	//----- nvinfo : EIATTR_MIN_STACK_SIZE
	.align		4
.L_15:
        /*0060*/ 	.byte	0x04, 0x12
        /*0062*/ 	.short	(.L_17 - .L_16)
	.align		4
.L_16:
        /*0064*/ 	.word	index@(_Z20applyBilateralFilterPfS_iiffi)
        /*0068*/ 	.word	0x00000000
.L_17:


//--------------------- .nv.compat                --------------------------
	.section	.nv.compat,"",@"SHT_CUDA_COMPAT_INFO"
	.align	4
        /*0000*/ 	.byte	0x02, 0x09, 0x00, 0x00, 0x02, 0x02, 0x01, 0x00, 0x02, 0x05, 0x05, 0x00, 0x03, 0x07, 0x01, 0x01
        /*0010*/ 	.byte	0x02, 0x03, 0x00, 0x00, 0x02, 0x06, 0x01, 0x00, 0x04, 0x0b, 0x08, 0x00, 0x01, 0x00, 0x00, 0x00
        /*0020*/ 	.byte	0x00, 0x00, 0x00, 0x00


//--------------------- .nv.info._Z9subSamplePfS_iif --------------------------
	.section	.nv.info._Z9subSamplePfS_iif,"",@"SHT_CUDA_INFO"
	.sectionflags	@""
	.align	4


	//----- nvinfo : EIATTR_CUDA_API_VERSION
	.align		4
        /*0000*/ 	.byte	0x04, 0x37
        /*0002*/ 	.short	(.L_19 - .L_18)
.L_18:
        /*0004*/ 	.word	0x00000082


	//----- nvinfo : EIATTR_KPARAM_INFO
	.align		4
.L_19:
        /*0008*/ 	.byte	0x04, 0x17
        /*000a*/ 	.short	(.L_21 - .L_20)
.L_20:
        /*000c*/ 	.word	0x00000000
        /*0010*/ 	.short	0x0004
        /*0012*/ 	.short	0x0018
        /*0014*/ 	.byte	0x00, 0xf0, 0x11, 0x00


	//----- nvinfo : EIATTR_KPARAM_INFO
	.align		4
.L_21:
        /*0018*/ 	.byte	0x04, 0x17
        /*001a*/ 	.short	(.L_23 - .L_22)
.L_22:
        /*001c*/ 	.word	0x00000000
        /*0020*/ 	.short	0x0003
        /*0022*/ 	.short	0x0014
        /*0024*/ 	.byte	0x00, 0xf0, 0x11, 0x00


	//----- nvinfo : EIATTR_KPARAM_INFO
	.align		4
.L_23:
        /*0028*/ 	.byte	0x04, 0x17
        /*002a*/ 	.short	(.L_25 - .L_24)
.L_24:
        /*002c*/ 	.word	0x00000000
        /*0030*/ 	.short	0x0002
        /*0032*/ 	.short	0x0010
        /*0034*/ 	.byte	0x00, 0xf0, 0x11, 0x00


	//----- nvinfo : EIATTR_KPARAM_INFO
	.align		4
.L_25:
        /*0038*/ 	.byte	0x04, 0x17
        /*003a*/ 	.short	(.L_27 - .L_26)
.L_26:
        /*003c*/ 	.word	0x00000000
        /*0040*/ 	.short	0x0001
        /*0042*/ 	.short	0x0008
        /*0044*/ 	.byte	0x00, 0xf5, 0x21, 0x00


	//----- nvinfo : EIATTR_KPARAM_INFO
	.align		4
.L_27:
        /*0048*/ 	.byte	0x04, 0x17
        /*004a*/ 	.short	(.L_29 - .L_28)
.L_28:
        /*004c*/ 	.word	0x00000000
        /*0050*/ 	.short	0x0000
        /*0052*/ 	.short	0x0000
        /*0054*/ 	.byte	0x00, 0xf5, 0x21, 0x00


	//----- nvinfo : EIATTR_SPARSE_MMA_MASK
	.align		4
.L_29:
        /*0058*/ 	.byte	0x03, 0x50
        /*005a*/ 	.short	0x0000


	//----- nvinfo : EIATTR_MAXREG_COUNT
	.align		4
        /*005c*/ 	.byte	0x03, 0x1b
        /*005e*/ 	.short	0x00ff


	//----- nvinfo : EIATTR_MERCURY_ISA_VERSION
	.align		4
        /*0060*/ 	.byte	0x03, 0x5f
        /*0062*/ 	.short	0x0101


	//----- nvinfo : EIATTR_VRC_CTA_INIT_COUNT
	.align		4
        /*0064*/ 	.byte	0x02, 0x4a
	.zero		1
	.zero		1


	//----- nvinfo : EIATTR_EXIT_INSTR_OFFSETS
	.align		4
        /*0068*/ 	.byte	0x04, 0x1c
        /*006a*/ 	.short	(.L_31 - .L_30)


	//   ....[0]....
.L_30:
        /*006c*/ 	.word	0x000000e0


	//   ....[1]....
        /*0070*/ 	.word	0x000010b0


	//   ....[2]....
        /*0074*/ 	.word	0x00001130


	//----- nvinfo : EIATTR_CRS_STACK_SIZE
	.align		4
.L_31:
        /*0078*/ 	.byte	0x04, 0x1e
        /*007a*/ 	.short	(.L_33 - .L_32)
.L_32:
        /*007c*/ 	.word	0x00000000


	//----- nvinfo : EIATTR_CBANK_PARAM_SIZE
	.align		4
.L_33:
        /*0080*/ 	.byte	0x03, 0x19
        /*0082*/ 	.short	0x001c


	//----- nvinfo : EIATTR_PARAM_CBANK
	.align		4
        /*0084*/ 	.byte	0x04, 0x0a
        /*0086*/ 	.short	(.L_35 - .L_34)
	.align		4
.L_34:
        /*0088*/ 	.word	index@(.nv.constant0._Z9subSamplePfS_iif)
        /*008c*/ 	.short	0x0380
        /*008e*/ 	.short	0x001c


	//----- nvinfo : EIATTR_SW_WAR
	.align		4
.L_35:
        /*0090*/ 	.byte	0x04, 0x36
        /*0092*/ 	.short	(.L_37 - .L_36)
.L_36:
        /*0094*/ 	.word	0x00000008
.L_37:


//--------------------- .nv.info._Z20applyBilateralFilterPfS_iiffi --------------------------
	.section	.nv.info._Z20applyBilateralFilterPfS_iiffi,"",@"SHT_CUDA_INFO"
	.sectionflags	@""
	.align	4


	//----- nvinfo : EIATTR_CUDA_API_VERSION
	.align		4
        /*0000*/ 	.byte	0x04, 0x37
        /*0002*/ 	.short	(.L_39 - .L_38)
.L_38:
        /*0004*/ 	.word	0x00000082


	//----- nvinfo : EIATTR_KPARAM_INFO
	.align		4
.L_39:
        /*0008*/ 	.byte	0x04, 0x17
        /*000a*/ 	.short	(.L_41 - .L_40)
.L_40:
        /*000c*/ 	.word	0x00000000
        /*0010*/ 	.short	0x0006
        /*0012*/ 	.short	0x0020
        /*0014*/ 	.byte	0x00, 0xf0, 0x11, 0x00


	//----- nvinfo : EIATTR_KPARAM_INFO
	.align		4
.L_41:
        /*0018*/ 	.byte	0x04, 0x17
        /*001a*/ 	.short	(.L_43 - .L_42)
.L_42:
        /*001c*/ 	.word	0x00000000
        /*0020*/ 	.short	0x0005
        /*0022*/ 	.short	0x001c
        /*0024*/ 	.byte	0x00, 0xf0, 0x11, 0x00


	//----- nvinfo : EIATTR_KPARAM_INFO
	.align		4
.L_43:
        /*0028*/ 	.byte	0x04, 0x17
        /*002a*/ 	.short	(.L_45 - .L_44)
.L_44:
        /*002c*/ 	.word	0x00000000
        /*0030*/ 	.short	0x0004
        /*0032*/ 	.short	0x0018
        /*0034*/ 	.byte	0x00, 0xf0, 0x11, 0x00


	//----- nvinfo : EIATTR_KPARAM_INFO
	.align		4
.L_45:
        /*0038*/ 	.byte	0x04, 0x17
        /*003a*/ 	.short	(.L_47 - .L_46)
.L_46:
        /*003c*/ 	.word	0x00000000
        /*0040*/ 	.short	0x0003
        /*0042*/ 	.short	0x0014
        /*0044*/ 	.byte	0x00, 0xf0, 0x11, 0x00


	//----- nvinfo : EIATTR_KPARAM_INFO
	.align		4
.L_47:
        /*0048*/ 	.byte	0x04, 0x17
        /*004a*/ 	.short	(.L_49 - .L_48)
.L_48:
        /*004c*/ 	.word	0x00000000
        /*0050*/ 	.short	0x0002
        /*0052*/ 	.short	0x0010
        /*0054*/ 	.byte	0x00, 0xf0, 0x11, 0x00


	//----- nvinfo : EIATTR_KPARAM_INFO
	.align		4
.L_49:
        /*0058*/ 	.byte	0x04, 0x17
        /*005a*/ 	.short	(.L_51 - .L_50)
.L_50:
        /*005c*/ 	.word	0x00000000
        /*0060*/ 	.short	0x0001
        /*0062*/ 	.short	0x0008
        /*0064*/ 	.byte	0x00, 0xf5, 0x21, 0x00


	//----- nvinfo : EIATTR_KPARAM_INFO
	.align		4
.L_51:
        /*0068*/ 	.byte	0x04, 0x17
        /*006a*/ 	.short	(.L_53 - .L_52)
.L_52:
        /*006c*/ 	.word	0x00000000
        /*0070*/ 	.short	0x0000
        /*0072*/ 	.short	0x0000
        /*0074*/ 	.byte	0x00, 0xf5, 0x21, 0x00


	//----- nvinfo : EIATTR_SPARSE_MMA_MASK
	.align		4
.L_53:
        /*0078*/ 	.byte	0x03, 0x50
        /*007a*/ 	.short	0x0000


	//----- nvinfo : EIATTR_MAXREG_COUNT
	.align		4
        /*007c*/ 	.byte	0x03, 0x1b
        /*007e*/ 	.short	0x00ff


	//----- nvinfo : EIATTR_MERCURY_ISA_VERSION
	.align		4
        /*0080*/ 	.byte	0x03, 0x5f
        /*0082*/ 	.short	0x0101


	//----- nvinfo : EIATTR_VRC_CTA_INIT_COUNT
	.align		4
        /*0084*/ 	.byte	0x02, 0x4a
	.zero		1
	.zero		1


	//----- nvinfo : EIATTR_EXIT_INSTR_OFFSETS
	.align		4
        /*0088*/ 	.byte	0x04, 0x1c
        /*008a*/ 	.short	(.L_55 - .L_54)


	//   ....[0]....
.L_54:
        /*008c*/ 	.word	0x000000c0


	//   ....[1]....
        /*0090*/ 	.word	0x00001430


	//   ....[2]....
        /*0094*/ 	.word	0x00001480


	//----- nvinfo : EIATTR_CRS_STACK_SIZE
	.align		4
.L_55:
        /*0098*/ 	.byte	0x04, 0x1e
        /*009a*/ 	.short	(.L_57 - .L_56)
.L_56:
        /*009c*/ 	.word	0x00000000


	//----- nvinfo : EIATTR_CBANK_PARAM_SIZE
	.align		4
.L_57:
        /*00a0*/ 	.byte	0x03, 0x19
        /*00a2*/ 	.short	0x0024


	//----- nvinfo : EIATTR_PARAM_CBANK
	.align		4
        /*00a4*/ 	.byte	0x04, 0x0a
        /*00a6*/ 	.short	(.L_59 - .L_58)
	.align		4
.L_58:
        /*00a8*/ 	.word	index@(.nv.constant0._Z20applyBilateralFilterPfS_iiffi)
        /*00ac*/ 	.short	0x0380
        /*00ae*/ 	.short	0x0024


	//----- nvinfo : EIATTR_SW_WAR
	.align		4
.L_59:
        /*00b0*/ 	.byte	0x04, 0x36
        /*00b2*/ 	.short	(.L_61 - .L_60)
.L_60:
        /*00b4*/ 	.word	0x00000008
.L_61:


//--------------------- .nv.callgraph             --------------------------
	.section	.nv.callgraph,"",@"SHT_CUDA_CALLGRAPH"
	.align	4
	.sectionentsize	8
	.align		4
        /*0000*/ 	.word	0x00000000
	.align		4
        /*0004*/ 	.word	0xffffffff
	.align		4
        /*0008*/ 	.word	0x00000000
	.align		4
        /*000c*/ 	.word	0xfffffffe
	.align		4
        /*0010*/ 	.word	0x00000000
	.align		4
        /*0014*/ 	.word	0xfffffffd
	.align		4
        /*0018*/ 	.word	0x00000000
	.align		4
        /*001c*/ 	.word	0xfffffffc


//--------------------- .text._Z9subSamplePfS_iif --------------------------
	.section	.text._Z9subSamplePfS_iif,"ax",@progbits
	.align	128
        .global         _Z9subSamplePfS_iif
        .type           _Z9subSamplePfS_iif,@function
        .size           _Z9subSamplePfS_iif,(.L_x_62 - _Z9subSamplePfS_iif)
        .other          _Z9subSamplePfS_iif,@"STO_CUDA_ENTRY STV_DEFAULT"
_Z9subSamplePfS_iif:
.text._Z9subSamplePfS_iif:
[----:B------:R-:W-:Y:S01]  /*0000*/  LDC R1, c[0x0][0x37c] ;  /* 0x0000df00ff017b82 */ /* 0x000fe20000000800 */
[----:B------:R-:W0:Y:S07]  /*0010*/  S2R R0, SR_TID.Y ;  /* 0x0000000000007919 */ /* 0x000e2e0000002200 */
[----:B------:R-:W1:Y:S01]  /*0020*/  LDC R6, c[0x0][0x360] ;  /* 0x0000d800ff067b82 */ /* 0x000e620000000800 */
[----:B------:R-:W2:Y:S01]  /*0030*/  LDCU.64 UR6, c[0x0][0x390] ;  /* 0x00007200ff0677ac */ /* 0x000ea20008000a00 */
[----:B------:R-:W1:Y:S06]  /*0040*/  S2R R3, SR_TID.X ;  /* 0x0000000000037919 */ /* 0x000e6c0000002100 */
[----:B------:R-:W0:Y:S08]  /*0050*/  S2UR UR5, SR_CTAID.Y ;  /* 0x00000000000579c3 */ /* 0x000e300000002600 */
[----:B------:R-:W0:Y:S08]  /*0060*/  LDC R7, c[0x0][0x364] ;  /* 0x0000d900ff077b82 */ /* 0x000e300000000800 */
[----:B------:R-:W1:Y:S01]  /*0070*/  S2UR UR4, SR_CTAID.X ;  /* 0x00000000000479c3 */ /* 0x000e620000002500 */
[----:B0-----:R-:W-:-:S04]  /*0080*/  IMAD R7, R7, UR5, R0 ;  /* 0x0000000507077c24 */ /* 0x001fc8000f8e0200 */
[----:B------:R-:W-:Y:S02]  /*0090*/  IMAD.SHL.U32 R8, R7, 0x2, RZ ;  /* 0x0000000207087824 */ /* 0x000fe400078e00ff */
[----:B-1----:R-:W-:-:S03]  /*00a0*/  IMAD R6, R6, UR4, R3 ;  /* 0x0000000406067c24 */ /* 0x002fc6000f8e0203 */
[----:B--2---:R-:W-:Y:S01]  /*00b0*/  ISETP.GE.AND P0, PT, R8, UR7, PT ;  /* 0x0000000708007c0c */ /* 0x004fe2000bf06270 */
[----:B------:R-:W-:-:S05]  /*00c0*/  IMAD.SHL.U32 R10, R6, 0x2, RZ ;  /* 0x00000002060a7824 */ /* 0x000fca00078e00ff */
[----:B------:R-:W-:-:S13]  /*00d0*/  ISETP.GE.OR P0, PT, R10, UR6, P0 ;  /* 0x000000060a007c0c */ /* 0x000fda0008706670 */
[----:B------:R-:W-:Y:S05]  /*00e0*/  @P0 EXIT ;  /* 0x000000000000094d */ /* 0x000fea0003800000 */
[----:B------:R-:W0:Y:S01]  /*00f0*/  LDC R11, c[0x0][0x398] ;  /* 0x0000e600ff0b7b82 */ /* 0x000e220000000800 */
[----:B------:R-:W1:Y:S01]  /*0100*/  LDCU.64 UR8, c[0x0][0x358] ;  /* 0x00006b00ff0877ac */ /* 0x000e620008000a00 */
[----:B------:R-:W-:Y:S02]  /*0110*/  IMAD.MOV.U32 R9, RZ, RZ, RZ ;  /* 0x000000ffff097224 */ /* 0x000fe400078e00ff */
[----:B------:R-:W-:Y:S02]  /*0120*/  IMAD.MOV.U32 R0, RZ, RZ, RZ ;  /* 0x000000ffff007224 */ /* 0x000fe400078e00ff */
[----:B0-----:R-:W-:-:S06]  /*0130*/  FMUL R11, R11, 3 ;  /* 0x404000000b0b7820 */ /* 0x001fcc0000400000 */
[----:B------:R-:W0:Y:S02]  /*0140*/  F2I.CEIL.NTZ R11, R11 ;  /* 0x0000000b000b7305 */ /* 0x000e24000020b100 */
[----:B0-----:R-:W-:-:S13]  /*0150*/  ISETP.GE.AND P0, PT, R11, RZ, PT ;  /* 0x000000ff0b00720c */ /* 0x001fda0003f06270 */
[----:B-1----:R-:W-:Y:S05]  /*0160*/  @!P0 BRA `(.L_x_0) ;  /* 0x0000000c00708947 */ /* 0x002fea0003800000 */
[C---:B------:R-:W-:Y:S01]  /*0170*/  IMAD.SHL.U32 R0, R11.reuse, 0x2, RZ ;  /* 0x000000020b007824 */ /* 0x040fe200078e00ff */
[----:B------:R-:W-:Y:S01]  /*0180*/  IADD3 R13, PT, PT, -R11, 0x3, RZ ;  /* 0x000000030b0d7810 */ /* 0x000fe20007ffe1ff */
[--C-:B------:R-:W-:Y:S02]  /*0190*/  IMAD.MOV R12, RZ, RZ, -R11.reuse ;  /* 0x000000ffff0c7224 */ /* 0x100fe400078e0a0b */
[----:B------:R-:W-:Y:S01]  /*01a0*/  IMAD.IADD R14, R10, 0x1, -R11 ;  /* 0x000000010a0e7824 */ /* 0x000fe200078e0a0b */
[C---:B------:R-:W-:Y:S01]  /*01b0*/  LOP3.LUT R16, R0.reuse, 0xfffffff8, RZ, 0xc0, !PT ;  /* 0xfffffff800107812 */ /* 0x040fe200078ec0ff */
[----:B------:R-:W-:Y:S01]  /*01c0*/  IMAD.MOV.U32 R9, RZ, RZ, RZ ;  /* 0x000000ffff097224 */ /* 0x000fe200078e00ff */
[----:B------:R-:W-:Y:S01]  /*01d0*/  LOP3.LUT R2, R0, 0x6, RZ, 0xc0, !PT ;  /* 0x0000000600027812 */ /* 0x000fe200078ec0ff */
[----:B------:R-:W-:Y:S02]  /*01e0*/  IMAD.MOV.U32 R0, RZ, RZ, RZ ;  /* 0x000000ffff007224 */ /* 0x000fe400078e00ff */
[----:B------:R-:W-:Y:S01]  /*01f0*/  IMAD.MOV.U32 R15, RZ, RZ, R12 ;  /* 0x000000ffff0f7224 */ /* 0x000fe200078e000c */
[----:B------:R-:W-:Y:S01]  /*0200*/  ISETP.GE.U32.AND P3, PT, R2, 0x3, PT ;  /* 0x000000030200780c */ /* 0x000fe20003f66070 */
[----:B------:R-:W-:-:S12]  /*0210*/  IMAD.MOV R16, RZ, RZ, -R16 ;  /* 0x000000ffff107224 */ /* 0x000fd800078e0a10 */
.L_x_7:
[----:B------:R-:W-:Y:S01]  /*0220*/  ISETP.GE.U32.AND P0, PT, R11, 0x4, PT ;  /* 0x000000040b00780c */ /* 0x000fe20003f06070 */
[----:B------:R-:W-:Y:S01]  /*0230*/  IMAD.IADD R17, R8, 0x1, R15 ;  /* 0x0000000108117824 */ /* 0x000fe200078e020f */
[C---:B------:R-:W-:Y:S01]  /*0240*/  ISETP.NE.AND P4, PT, R15.reuse, R11, PT ;  /* 0x0000000b0f00720c */ /* 0x040fe20003f85270 */
[----:B------:R-:W-:Y:S01]  /*0250*/  IMAD.MOV.U32 R5, RZ, RZ, R12 ;  /* 0x000000ffff057224 */ /* 0x000fe200078e000c */
[----:B------:R-:W-:-:S09]  /*0260*/  IADD3 R15, PT, PT, R15, 0x1, RZ ;  /* 0x000000010f0f7810 */ /* 0x000fd20007ffe0ff */
[----:B------:R-:W-:Y:S05]  /*0270*/  @!P0 BRA `(.L_x_1) ;  /* 0x00000004009c8947 */ /* 0x000fea0003800000 */
[----:B------:R-:W0:Y:S01]  /*0280*/  LDC.64 R2, c[0x0][0x388] ;  /* 0x0000e200ff027b82 */ /* 0x000e220000000a00 */
[----:B------:R-:W1:Y:S01]  /*0290*/  LDCU.64 UR4, c[0x0][0x390] ;  /* 0x00007200ff0477ac */ /* 0x000e620008000a00 */
[----:B------:R-:W-:Y:S02]  /*02a0*/  IMAD.MOV.U32 R18, RZ, RZ, R14 ;  /* 0x000000ffff127224 */ /* 0x000fe400078e000e */
[----:B------:R-:W-:Y:S01]  /*02b0*/  IMAD.MOV.U32 R21, RZ, RZ, R16 ;  /* 0x000000ffff157224 */ /* 0x000fe200078e0010 */
[----:B------:R-:W2:Y:S01]  /*02c0*/  LDCU UR6, c[0x0][0x390] ;  /* 0x00007200ff0677ac */ /* 0x000ea20008000800 */
[----:B------:R-:W-:Y:S01]  /*02d0*/  IMAD.MOV.U32 R20, RZ, RZ, R13 ;  /* 0x000000ffff147224 */ /* 0x000fe200078e000d */
[C---:B-1----:R-:W-:Y:S01]  /*02e0*/  ISETP.GE.AND P5, PT, R17.reuse, UR5, PT ;  /* 0x0000000511007c0c */ /* 0x042fe2000bfa6270 */
[----:B------:R-:W-:-:S12]  /*02f0*/  IMAD R19, R17, UR4, R14 ;  /* 0x0000000411137c24 */ /* 0x000fd8000f8e020e */
.L_x_2:
[----:B--2---:R-:W-:Y:S02]  /*0300*/  ISETP.GE.OR P0, PT, R18, UR6, P5 ;  /* 0x0000000612007c0c */ /* 0x004fe4000af06670 */
[----:B------:R-:W-:-:S04]  /*0310*/  LOP3.LUT R4, R17, R18, RZ, 0xfc, !PT ;  /* 0x0000001211047212 */ /* 0x000fc800078efcff */
[----:B------:R-:W-:Y:S01]  /*0320*/  ISETP.LT.OR P0, PT, R4, RZ, P0 ;  /* 0x000000ff0400720c */ /* 0x000fe20000701670 */
[----:B0-----:R-:W-:-:S04]  /*0330*/  IMAD.WIDE R4, R19, 0x4, R2 ;  /* 0x0000000413047825 */ /* 0x001fc800078e0202 */
[----:B------:R-:W-:-:S08]  /*0340*/  VIADD R22, R18, 0x1 ;  /* 0x0000000112167836 */ /* 0x000fd00000000000 */
[----:B------:R-:W2:Y:S01]  /*0350*/  @!P0 LDG.E R26, desc[UR8][R4.64] ;  /* 0x00000008041a8981 */ /* 0x000ea2000c1e1900 */
[----:B------:R-:W-:Y:S02]  /*0360*/  ISETP.GE.OR P6, PT, R22, UR6, P5 ;  /* 0x0000000616007c0c */ /* 0x000fe4000afc6670 */
[----:B------:R-:W-:-:S04]  /*0370*/  LOP3.LUT R22, R17, R22, RZ, 0xfc, !PT ;  /* 0x0000001611167212 */ /* 0x000fc800078efcff */
[----:B------:R-:W-:-:S13]  /*0380*/  ISETP.LT.OR P6, PT, R22, RZ, P6 ;  /* 0x000000ff1600720c */ /* 0x000fda00037c1670 */
[----:B------:R-:W3:Y:S01]  /*0390*/  @!P6 LDG.E R24, desc[UR8][R4.64+0x4] ;  /* 0x000004080418e981 */ /* 0x000ee2000c1e1900 */
[----:B------:R-:W-:Y:S02]  /*03a0*/  VIADD R22, R18, 0x2 ;  /* 0x0000000212167836 */ /* 0x000fe40000000000 */
[----:B------:R-:W-:-:S03]  /*03b0*/  @!P0 VIADD R23, R0, 0x1 ;  /* 0x0000000100178836 */ /* 0x000fc60000000000 */
[----:B------:R-:W-:Y:S02]  /*03c0*/  ISETP.GE.OR P2, PT, R22, UR6, P5 ;  /* 0x0000000616007c0c */ /* 0x000fe4000af46670 */
[----:B------:R-:W-:-:S04]  /*03d0*/  LOP3.LUT R22, R17, R22, RZ, 0xfc, !PT ;  /* 0x0000001611167212 */ /* 0x000fc800078efcff */
[----:B------:R-:W-:-:S13]  /*03e0*/  ISETP.LT.OR P2, PT, R22, RZ, P2 ;  /* 0x000000ff1600720c */ /* 0x000fda0001741670 */
[----:B------:R-:W4:Y:S01]  /*03f0*/  @!P2 LDG.E R22, desc[UR8][R4.64+0x8] ;  /* 0x000008080416a981 */ /* 0x000f22000c1e1900 */
[----:B--2---:R-:W-:-:S13]  /*0400*/  FSETP.NE.OR P1, PT, |R26|, +INF , P0 ;  /* 0x7f8000001a00780b */ /* 0x004fda0000725600 */
[----:B------:R-:W-:Y:S01]  /*0410*/  @!P1 IMAD.MOV R23, RZ, RZ, R0 ;  /* 0x000000ffff179224 */ /* 0x000fe200078e0200 */
[----:B------:R-:W-:-:S03]  /*0420*/  FSETP.NE.AND P1, PT, |R26|, +INF , !P0 ;  /* 0x7f8000001a00780b */ /* 0x000fc60004725200 */
[----:B------:R-:W-:-:S10]  /*0430*/  @!P0 IMAD.MOV.U32 R0, RZ, RZ, R23 ;  /* 0x000000ffff008224 */ /* 0x000fd400078e0017 */
[----:B------:R-:W-:Y:S01]  /*0440*/  @P1 FADD R9, R9, R26 ;  /* 0x0000001a09091221 */ /* 0x000fe20000000000 */
[----:B------:R-:W-:Y:S01]  /*0450*/  VIADD R26, R18, 0x3 ;  /* 0x00000003121a7836 */ /* 0x000fe20000000000 */
[----:B---3--:R-:W-:-:S04]  /*0460*/  FSETP.NE.OR P1, PT, |R24|, +INF , P6 ;  /* 0x7f8000001800780b */ /* 0x008fc80003725600 */
[----:B------:R-:W-:Y:S02]  /*0470*/  ISETP.GE.OR P0, PT, R26, UR6, P5 ;  /* 0x000000061a007c0c */ /* 0x000fe4000af06670 */
[----:B------:R-:W-:Y:S01]  /*0480*/  LOP3.LUT R26, R17, R26, RZ, 0xfc, !PT ;  /* 0x0000001a111a7212 */ /* 0x000fe200078efcff */
[----:B------:R-:W-:-:S03]  /*0490*/  @!P6 VIADD R23, R0, 0x1 ;  /* 0x000000010017e836 */ /* 0x000fc60000000000 */
[----:B------:R-:W-:-:S03]  /*04a0*/  ISETP.LT.OR P0, PT, R26, RZ, P0 ;  /* 0x000000ff1a00720c */ /* 0x000fc60000701670 */
[----:B------:R-:W-:Y:S01]  /*04b0*/  @!P1 IMAD.MOV R23, RZ, RZ, R0 ;  /* 0x000000ffff179224 */ /* 0x000fe200078e0200 */
[----:B------:R-:W-:-:S09]  /*04c0*/  FSETP.NE.AND P1, PT, |R24|, +INF , !P6 ;  /* 0x7f8000001800780b */ /* 0x000fd20007725200 */
[----:B------:R-:W2:Y:S04]  /*04d0*/  @!P0 LDG.E R26, desc[UR8][R4.64+0xc] ;  /* 0x00000c08041a8981 */ /* 0x000ea8000c1e1900 */
[----:B------:R-:W-:Y:S01]  /*04e0*/  @P1 FADD R9, R9, R24 ;  /* 0x0000001809091221 */ /* 0x000fe20000000000 */
[----:B------:R-:W-:-:S04]  /*04f0*/  IADD3 R24, PT, PT, R18, 0x4, RZ ;  /* 0x0000000412187810 */ /* 0x000fc80007ffe0ff */
[----:B------:R-:W-:Y:S02]  /*0500*/  ISETP.GE.OR P1, PT, R24, UR6, P5 ;  /* 0x0000000618007c0c */ /* 0x000fe4000af26670 */
[----:B------:R-:W-:-:S04]  /*0510*/  LOP3.LUT R24, R17, R24, RZ, 0xfc, !PT ;  /* 0x0000001811187212 */ /* 0x000fc800078efcff */
[----:B------:R-:W-:-:S13]  /*0520*/  ISETP.LT.OR P1, PT, R24, RZ, P1 ;  /* 0x000000ff1800720c */ /* 0x000fda0000f21670 */
[----:B------:R-:W3:Y:S01]  /*0530*/  @!P1 LDG.E R24, desc[UR8][R4.64+0x10] ;  /* 0x0000100804189981 */ /* 0x000ee2000c1e1900 */
[----:B------:R-:W-:Y:S01]  /*0540*/  @!P6 IMAD.MOV.U32 R0, RZ, RZ, R23 ;  /* 0x000000ffff00e224 */ /* 0x000fe200078e0017 */
[----:B----4-:R-:W-:-:S03]  /*0550*/  FSETP.NE.OR P6, PT, |R22|, +INF , P2 ;  /* 0x7f8000001600780b */ /* 0x010fc600017c5600 */
[----:B------:R-:W-:-:S10]  /*0560*/  @!P2 VIADD R23, R0, 0x1 ;  /* 0x000000010017a836 */ /* 0x000fd40000000000 */
[----:B------:R-:W-:Y:S01]  /*0570*/  @!P6 IMAD.MOV R23, RZ, RZ, R0 ;  /* 0x000000ffff17e224 */ /* 0x000fe200078e0200 */
[----:B------:R-:W-:-:S03]  /*0580*/  FSETP.NE.AND P6, PT, |R22|, +INF , !P2 ;  /* 0x7f8000001600780b */ /* 0x000fc600057c5200 */
[----:B------:R-:W-:-:S10]  /*0590*/  @!P2 IMAD.MOV.U32 R0, RZ, RZ, R23 ;  /* 0x000000ffff00a224 */ /* 0x000fd400078e0017 */
[----:B------:R-:W-:Y:S01]  /*05a0*/  @P6 FADD R9, R9, R22 ;  /* 0x0000001609096221 */ /* 0x000fe20000000000 */
        /* <DEDUP_REMOVED lines=11> */
[----:B---3--:R-:W-:Y:S01]  /*0660*/  FSETP.NE.OR P6, PT, |R24|, +INF , P1 ;  /* 0x7f8000001800780b */ /* 0x008fe20000fc5600 */
[----:B------:R-:W-:Y:S02]  /*0670*/  VIADD R26, R18, 0x6 ;  /* 0x00000006121a7836 */ /* 0x000fe40000000000 */
[----:B------:R-:W-:Y:S01]  /*0680*/  @!P1 VIADD R23, R0, 0x1 ;  /* 0x0000000100179836 */ /* 0x000fe20000000000 */
[----:B------:R-:W-:-:S09]  /*0690*/  FSETP.NE.AND P0, PT, |R24|, +INF , !P1 ;  /* 0x7f8000001800780b */ /* 0x000fd20004f05200 */
[----:B------:R-:W-:Y:S01]  /*06a0*/  @!P6 IMAD.MOV R23, RZ, RZ, R0 ;  /* 0x000000ffff17e224 */ /* 0x000fe200078e0200 */
[----:B------:R-:W-:Y:S02]  /*06b0*/  ISETP.GE.OR P6, PT, R26, UR6, P5 ;  /* 0x000000061a007c0c */ /* 0x000fe4000afc6670 */
[----:B------:R-:W-:-:S04]  /*06c0*/  LOP3.LUT R26, R17, R26, RZ, 0xfc, !PT ;  /* 0x0000001a111a7212 */ /* 0x000fc800078efcff */
[----:B------:R-:W-:Y:S02]  /*06d0*/  ISETP.LT.OR P6, PT, R26, RZ, P6 ;  /* 0x000000ff1a00720c */ /* 0x000fe400037c1670 */
[----:B------:R-:W-:Y:S01]  /*06e0*/  IADD3 R26, PT, PT, R18, 0x7, RZ ;  /* 0x00000007121a7810 */ /* 0x000fe20007ffe0ff */
[----:B------:R-:W-:-:S03]  /*06f0*/  @P0 FADD R9, R9, R24 ;  /* 0x0000001809090221 */ /* 0x000fc60000000000 */
[----:B------:R-:W-:Y:S02]  /*0700*/  ISETP.GE.OR P0, PT, R26, UR6, P5 ;  /* 0x000000061a007c0c */ /* 0x000fe4000af06670 */
[----:B------:R-:W-:-:S04]  /*0710*/  LOP3.LUT R26, R17, R26, RZ, 0xfc, !PT ;  /* 0x0000001a111a7212 */ /* 0x000fc800078efcff */
[----:B------:R-:W-:Y:S01]  /*0720*/  ISETP.LT.OR P0, PT, R26, RZ, P0 ;  /* 0x000000ff1a00720c */ /* 0x000fe20000701670 */
[----:B------:R-:W2:-:S12]  /*0730*/  @!P6 LDG.E R24, desc[UR8][R4.64+0x18] ;  /* 0x000018080418e981 */ /* 0x000e98000c1e1900 */
[----:B------:R0:W3:Y:S01]  /*0740*/  @!P0 LDG.E R26, desc[UR8][R4.64+0x1c] ;  /* 0x00001c08041a8981 */ /* 0x0000e2000c1e1900 */
[----:B------:R-:W-:Y:S01]  /*0750*/  @!P1 IMAD.MOV.U32 R0, RZ, RZ, R23 ;  /* 0x000000ffff009224 */ /* 0x000fe200078e0017 */
[----:B----4-:R-:W-:-:S03]  /*0760*/  FSETP.NE.OR P1, PT, |R22|, +INF , P2 ;  /* 0x7f8000001600780b */ /* 0x010fc60001725600 */
[----:B------:R-:W-:-:S10]  /*0770*/  @!P2 VIADD R23, R0, 0x1 ;  /* 0x000000010017a836 */ /* 0x000fd40000000000 */
[----:B------:R-:W-:Y:S01]  /*0780*/  @!P1 IMAD.MOV R23, RZ, RZ, R0 ;  /* 0x000000ffff179224 */ /* 0x000fe200078e0200 */
[----:B------:R-:W-:-:S03]  /*0790*/  FSETP.NE.AND P1, PT, |R22|, +INF , !P2 ;  /* 0x7f8000001600780b */ /* 0x000fc60005725200 */
[----:B------:R-:W-:-:S10]  /*07a0*/  @!P2 IMAD.MOV.U32 R0, RZ, RZ, R23 ;  /* 0x000000ffff00a224 */ /* 0x000fd400078e0017 */
[----:B------:R-:W-:Y:S01]  /*07b0*/  @P1 FADD R9, R9, R22 ;  /* 0x0000001609091221 */ /* 0x000fe20000000000 */
[----:B0-----:R-:W-:Y:S02]  /*07c0*/  @!P6 VIADD R4, R0, 0x1 ;  /* 0x000000010004e836 */ /* 0x001fe40000000000 */
[----:B------:R-:W-:Y:S01]  /*07d0*/  VIADD R21, R21, 0x8 ;  /* 0x0000000815157836 */ /* 0x000fe20000000000 */
[----:B------:R-:W-:Y:S01]  /*07e0*/  IADD3 R20, PT, PT, R20, 0x8, RZ ;  /* 0x0000000814147810 */ /* 0x000fe20007ffe0ff */
[----:B------:R-:W-:Y:S02]  /*07f0*/  VIADD R19, R19, 0x8 ;  /* 0x0000000813137836 */ /* 0x000fe40000000000 */
[----:B------:R-:W-:Y:S01]  /*0800*/  VIADD R18, R18, 0x8 ;  /* 0x0000000812127836 */ /* 0x000fe20000000000 */
[C---:B--2---:R-:W-:Y:S02]  /*0810*/  FSETP.NE.OR P1, PT, |R24|.reuse, +INF , P6 ;  /* 0x7f8000001800780b */ /* 0x044fe40003725600 */
[----:B------:R-:W-:-:S11]  /*0820*/  FSETP.NE.AND P2, PT, |R24|, +INF , !P6 ;  /* 0x7f8000001800780b */ /* 0x000fd60007745200 */
[----:B------:R-:W-:Y:S01]  /*0830*/  @!P1 IMAD.MOV R4, RZ, RZ, R0 ;  /* 0x000000ffff049224 */ /* 0x000fe200078e0200 */
[----:B---3--:R-:W-:-:S03]  /*0840*/  FSETP.NE.OR P1, PT, |R26|, +INF , P0 ;  /* 0x7f8000001a00780b */ /* 0x008fc60000725600 */
[----:B------:R-:W-:Y:S02]  /*0850*/  @!P6 IMAD.MOV.U32 R0, RZ, RZ, R4 ;  /* 0x000000ffff00e224 */ /* 0x000fe400078e0004 */
[----:B------:R-:W-:Y:S02]  /*0860*/  @P2 FADD R9, R9, R24 ;  /* 0x0000001809092221 */ /* 0x000fe40000000000 */
[----:B------:R-:W-:Y:S01]  /*0870*/  @!P0 VIADD R4, R0, 0x1 ;  /* 0x0000000100048836 */ /* 0x000fe20000000000 */
[----:B------:R-:W-:-:S05]  /*0880*/  FSETP.NE.AND P2, PT, |R26|, +INF , !P0 ;  /* 0x7f8000001a00780b */ /* 0x000fca0004745200 */
[----:B------:R-:W-:Y:S01]  /*0890*/  @!P1 IMAD.MOV R4, RZ, RZ, R0 ;  /* 0x000000ffff049224 */ /* 0x000fe200078e0200 */
[----:B------:R-:W-:-:S03]  /*08a0*/  ISETP.NE.AND P1, PT, R21, RZ, PT ;  /* 0x000000ff1500720c */ /* 0x000fc60003f25270 */
[----:B------:R-:W-:-:S04]  /*08b0*/  @!P0 IMAD.MOV.U32 R0, RZ, RZ, R4 ;  /* 0x000000ffff008224 */ /* 0x000fc800078e0004 */
[----:B------:R-:W-:-:S06]  /*08c0*/  @P2 FADD R9, R9, R26 ;  /* 0x0000001a09092221 */ /* 0x000fcc0000000000 */
[----:B------:R-:W-:Y:S05]  /*08d0*/  @P1 BRA `(.L_x_2) ;  /* 0xfffffff800881947 */ /* 0x000fea000383ffff */
[----:B------:R-:W-:-:S07]  /*08e0*/  VIADD R5, R20, 0xfffffffd ;  /* 0xfffffffd14057836 */ /* 0x000fce0000000000 */
.L_x_1:
[----:B------:R-:W0:Y:S01]  /*08f0*/  LDCU.64 UR6, c[0x0][0x390] ;  /* 0x00007200ff0677ac */ /* 0x000e220008000a00 */
[----:B------:R-:W-:Y:S01]  /*0900*/  LOP3.LUT P6, RZ, R11, 0x1, RZ, 0xc0, !PT ;  /* 0x000000010bff7812 */ /* 0x000fe200078cc0ff */
[----:B------:R-:W-:-:S12]  /*0910*/  @!P3 BRA `(.L_x_3) ;  /* 0x0000000000c8b947 */ /* 0x000fd80003800000 */
[----:B------:R-:W1:Y:S01]  /*0920*/  LDCU.64 UR4, c[0x0][0x390] ;  /* 0x00007200ff0477ac */ /* 0x000e620008000a00 */
[----:B------:R-:W2:Y:S01]  /*0930*/  LDC.64 R2, c[0x0][0x388] ;  /* 0x0000e200ff027b82 */ /* 0x000ea20000000a00 */
[----:B------:R-:W-:-:S05]  /*0940*/  IMAD.IADD R24, R10, 0x1, R5 ;  /* 0x000000010a187824 */ /* 0x000fca00078e0205 */
[C---:B------:R-:W-:Y:S02]  /*0950*/  LOP3.LUT R4, R17.reuse, R24, RZ, 0xfc, !PT ;  /* 0x0000001811047212 */ /* 0x040fe400078efcff */
[C---:B-1----:R-:W-:Y:S01]  /*0960*/  ISETP.GE.AND P5, PT, R17.reuse, UR5, PT ;  /* 0x0000000511007c0c */ /* 0x042fe2000bfa6270 */
[----:B------:R-:W-:-:S03]  /*0970*/  IMAD R19, R17, UR4, R24 ;  /* 0x0000000411137c24 */ /* 0x000fc6000f8e0218 */
[----:B------:R-:W-:Y:S01]  /*0980*/  ISETP.GE.OR P2, PT, R24, UR4, P5 ;  /* 0x0000000418007c0c */ /* 0x000fe2000af46670 */
[----:B--2---:R-:W-:-:S03]  /*0990*/  IMAD.WIDE R2, R19, 0x4, R2 ;  /* 0x0000000413027825 */ /* 0x004fc600078e0202 */
[----:B------:R-:W-:-:S13]  /*09a0*/  ISETP.LT.OR P2, PT, R4, RZ, P2 ;  /* 0x000000ff0400720c */ /* 0x000fda0001741670 */
[----:B------:R-:W2:Y:S01]  /*09b0*/  @!P2 LDG.E R4, desc[UR8][R2.64] ;  /* 0x000000080204a981 */ /* 0x000ea2000c1e1900 */
[----:B------:R-:W-:-:S05]  /*09c0*/  VIADD R18, R24, 0x1 ;  /* 0x0000000118127836 */ /* 0x000fca0000000000 */
[----:B------:R-:W-:Y:S02]  /*09d0*/  ISETP.GE.OR P1, PT, R18, UR4, P5 ;  /* 0x0000000412007c0c */ /* 0x000fe4000af26670 */
[----:B------:R-:W-:-:S04]  /*09e0*/  LOP3.LUT R18, R17, R18, RZ, 0xfc, !PT ;  /* 0x0000001211127212 */ /* 0x000fc800078efcff */
[----:B------:R-:W-:Y:S01]  /*09f0*/  ISETP.LT.OR P1, PT, R18, RZ, P1 ;  /* 0x000000ff1200720c */ /* 0x000fe20000f21670 */
[----:B------:R-:W-:Y:S02]  /*0a00*/  @!P2 VIADD R18, R0, 0x1 ;  /* 0x000000010012a836 */ /* 0x000fe40000000000 */
[----:B------:R-:W-:-:S10]  /*0a10*/  VIADD R22, R24, 0x2 ;  /* 0x0000000218167836 */ /* 0x000fd40000000000 */
[----:B------:R-:W3:Y:S01]  /*0a20*/  @!P1 LDG.E R20, desc[UR8][R2.64+0x4] ;  /* 0x0000040802149981 */ /* 0x000ee2000c1e1900 */
[----:B--2---:R-:W-:-:S13]  /*0a30*/  FSETP.NE.OR P0, PT, |R4|, +INF , P2 ;  /* 0x7f8000000400780b */ /* 0x004fda0001705600 */
[----:B------:R-:W-:Y:S01]  /*0a40*/  @!P0 IMAD.MOV R18, RZ, RZ, R0 ;  /* 0x000000ffff128224 */ /* 0x000fe200078e0200 */
[----:B------:R-:W-:-:S13]  /*0a50*/  FSETP.NE.AND P0, PT, |R4|, +INF , !P2 ;  /* 0x7f8000000400780b */ /* 0x000fda0005705200 */
[----:B------:R-:W-:Y:S01]  /*0a60*/  @P0 FADD R9, R9, R4 ;  /* 0x0000000409090221 */ /* 0x000fe20000000000 */
[----:B------:R-:W-:Y:S02]  /*0a70*/  ISETP.GE.OR P0, PT, R22, UR4, P5 ;  /* 0x0000000416007c0c */ /* 0x000fe4000af06670 */
[----:B------:R-:W-:-:S04]  /*0a80*/  LOP3.LUT R22, R17, R22, RZ, 0xfc, !PT ;  /* 0x0000001611167212 */ /* 0x000fc800078efcff */
[----:B------:R-:W-:Y:S01]  /*0a90*/  ISETP.LT.OR P0, PT, R22, RZ, P0 ;  /* 0x000000ff1600720c */ /* 0x000fe20000701670 */
[----:B------:R-:W-:-:S05]  /*0aa0*/  VIADD R4, R24, 0x3 ;  /* 0x0000000318047836 */ /* 0x000fca0000000000 */
[----:B------:R-:W-:Y:S02]  /*0ab0*/  ISETP.GE.OR P5, PT, R4, UR4, P5 ;  /* 0x0000000404007c0c */ /* 0x000fe4000afa6670 */
[----:B------:R-:W-:-:S04]  /*0ac0*/  LOP3.LUT R4, R17, R4, RZ, 0xfc, !PT ;  /* 0x0000000411047212 */ /* 0x000fc800078efcff */
[----:B------:R-:W-:Y:S01]  /*0ad0*/  ISETP.LT.OR P5, PT, R4, RZ, P5 ;  /* 0x000000ff0400720c */ /* 0x000fe20002fa1670 */
[----:B------:R-:W2:-:S12]  /*0ae0*/  @!P0 LDG.E R22, desc[UR8][R2.64+0x8] ;  /* 0x0000080802168981 */ /* 0x000e98000c1e1900 */
[----:B------:R1:W4:Y:S01]  /*0af0*/  @!P5 LDG.E R24, desc[UR8][R2.64+0xc] ;  /* 0x00000c080218d981 */ /* 0x000322000c1e1900 */
[----:B------:R-:W-:Y:S01]  /*0b00*/  @!P2 IMAD.MOV.U32 R0, RZ, RZ, R18 ;  /* 0x000000ffff00a224 */ /* 0x000fe200078e0012 */
[----:B---3--:R-:W-:-:S03]  /*0b10*/  FSETP.NE.OR P2, PT, |R20|, +INF , P1 ;  /* 0x7f8000001400780b */ /* 0x008fc60000f45600 */
[----:B------:R-:W-:-:S10]  /*0b20*/  @!P1 VIADD R4, R0, 0x1 ;  /* 0x0000000100049836 */ /* 0x000fd40000000000 */
[----:B------:R-:W-:Y:S02]  /*0b30*/  @!P2 IADD3 R4, PT, PT, R0, RZ, RZ ;  /* 0x000000ff0004a210 */ /* 0x000fe40007ffe0ff */
[----:B------:R-:W-:-:S03]  /*0b40*/  FSETP.NE.AND P2, PT, |R20|, +INF , !P1 ;  /* 0x7f8000001400780b */ /* 0x000fc60004f45200 */
[----:B------:R-:W-:-:S10]  /*0b50*/  @!P1 IMAD.MOV.U32 R0, RZ, RZ, R4 ;  /* 0x000000ffff009224 */ /* 0x000fd400078e0004 */
[----:B------:R-:W-:Y:S01]  /*0b60*/  @P2 FADD R9, R9, R20 ;  /* 0x0000001409092221 */ /* 0x000fe20000000000 */
[----:B-1----:R-:W-:Y:S02]  /*0b70*/  @!P0 VIADD R2, R0, 0x1 ;  /* 0x0000000100028836 */ /* 0x002fe40000000000 */
[----:B------:R-:W-:Y:S01]  /*0b80*/  VIADD R5, R5, 0x4 ;  /* 0x0000000405057836 */ /* 0x000fe20000000000 */
[C---:B--2---:R-:W-:Y:S02]  /*0b90*/  FSETP.NE.AND P1, PT, |R22|.reuse, +INF , !P0 ;  /* 0x7f8000001600780b */ /* 0x044fe40004725200 */
[----:B------:R-:W-:-:S11]  /*0ba0*/  FSETP.NE.OR P2, PT, |R22|, +INF , P0 ;  /* 0x7f8000001600780b */ /* 0x000fd60000745600 */
[----:B------:R-:W-:Y:S01]  /*0bb0*/  @P1 FADD R9, R9, R22 ;  /* 0x0000001609091221 */ /* 0x000fe20000000000 */
[C---:B----4-:R-:W-:Y:S01]  /*0bc0*/  FSETP.NE.OR P1, PT, |R24|.reuse, +INF , P5 ;  /* 0x7f8000001800780b */ /* 0x050fe20002f25600 */
[----:B------:R-:W-:Y:S01]  /*0bd0*/  @!P2 IMAD.MOV R2, RZ, RZ, R0 ;  /* 0x000000ffff02a224 */ /* 0x000fe200078e0200 */
[----:B------:R-:W-:-:S03]  /*0be0*/  FSETP.NE.AND P2, PT, |R24|, +INF , !P5 ;  /* 0x7f8000001800780b */ /* 0x000fc60006f45200 */
[----:B------:R-:W-:-:S04]  /*0bf0*/  @!P0 IMAD.MOV.U32 R0, RZ, RZ, R2 ;  /* 0x000000ffff008224 */ /* 0x000fc800078e0002 */
[----:B------:R-:W-:-:S04]  /*0c00*/  @!P5 VIADD R2, R0, 0x1 ;  /* 0x000000010002d836 */ /* 0x000fc80000000000 */
[----:B------:R-:W-:Y:S02]  /*0c10*/  @!P1 IMAD.MOV R2, RZ, RZ, R0 ;  /* 0x000000ffff029224 */ /* 0x000fe400078e0200 */
[----:B------:R-:W-:Y:S02]  /*0c20*/  @P2 FADD R9, R9, R24 ;  /* 0x0000001809092221 */ /* 0x000fe40000000000 */
[----:B------:R-:W-:-:S07]  /*0c30*/  @!P5 IMAD.MOV.U32 R0, RZ, RZ, R2 ;  /* 0x000000ffff00d224 */ /* 0x000fce00078e0002 */
.L_x_3:
[----:B------:R-:W-:Y:S05]  /*0c40*/  @!P6 BRA `(.L_x_4) ;  /* 0x000000000070e947 */ /* 0x000fea0003800000 */
[----:B------:R-:W1:Y:S01]  /*0c50*/  LDCU.64 UR4, c[0x0][0x390] ;  /* 0x00007200ff0477ac */ /* 0x000e620008000a00 */
[----:B------:R-:W2:Y:S01]  /*0c60*/  LDC.64 R2, c[0x0][0x388] ;  /* 0x0000e200ff027b82 */ /* 0x000ea20000000a00 */
[----:B------:R-:W-:-:S05]  /*0c70*/  IMAD.IADD R4, R10, 0x1, R5 ;  /* 0x000000010a047824 */ /* 0x000fca00078e0205 */
[C---:B------:R-:W-:Y:S02]  /*0c80*/  LOP3.LUT R18, R17.reuse, R4, RZ, 0xfc, !PT ;  /* 0x0000000411127212 */ /* 0x040fe400078efcff */
[C---:B-1----:R-:W-:Y:S01]  /*0c90*/  ISETP.GE.AND P1, PT, R17.reuse, UR5, PT ;  /* 0x0000000511007c0c */ /* 0x042fe2000bf26270 */
[----:B------:R-:W-:-:S03]  /*0ca0*/  IMAD R19, R17, UR4, R4 ;  /* 0x0000000411137c24 */ /* 0x000fc6000f8e0204 */
[C---:B------:R-:W-:Y:S01]  /*0cb0*/  ISETP.GE.OR P0, PT, R4.reuse, UR4, P1 ;  /* 0x0000000404007c0c */ /* 0x040fe20008f06670 */
[----:B------:R-:W-:Y:S02]  /*0cc0*/  VIADD R4, R4, 0x1 ;  /* 0x0000000104047836 */ /* 0x000fe40000000000 */
[----:B--2---:R-:W-:Y:S01]  /*0cd0*/  IMAD.WIDE R2, R19, 0x4, R2 ;  /* 0x0000000413027825 */ /* 0x004fe200078e0202 */
[----:B------:R-:W-:Y:S02]  /*0ce0*/  ISETP.LT.OR P0, PT, R18, RZ, P0 ;  /* 0x000000ff1200720c */ /* 0x000fe40000701670 */
[----:B------:R-:W-:Y:S02]  /*0cf0*/  ISETP.GE.OR P1, PT, R4, UR4, P1 ;  /* 0x0000000404007c0c */ /* 0x000fe40008f26670 */
[----:B------:R-:W-:-:S04]  /*0d00*/  LOP3.LUT R4, R17, R4, RZ, 0xfc, !PT ;  /* 0x0000000411047212 */ /* 0x000fc800078efcff */
[----:B------:R-:W-:-:S05]  /*0d10*/  ISETP.LT.OR P1, PT, R4, RZ, P1 ;  /* 0x000000ff0400720c */ /* 0x000fca0000f21670 */
[----:B------:R-:W2:Y:S08]  /*0d20*/  @!P0 LDG.E R4, desc[UR8][R2.64] ;  /* 0x0000000802048981 */ /* 0x000eb0000c1e1900 */
[----:B------:R-:W3:Y:S01]  /*0d30*/  @!P1 LDG.E R20, desc[UR8][R2.64+0x4] ;  /* 0x0000040802149981 */ /* 0x000ee2000c1e1900 */
[----:B------:R-:W-:Y:S01]  /*0d40*/  @!P0 IADD3 R18, PT, PT, R0, 0x1, RZ ;  /* 0x0000000100128810 */ /* 0x000fe20007ffe0ff */
[----:B------:R-:W-:Y:S01]  /*0d50*/  VIADD R5, R5, 0x2 ;  /* 0x0000000205057836 */ /* 0x000fe20000000000 */
[----:B--2---:R-:W-:-:S02]  /*0d60*/  FSETP.NE.OR P6, PT, |R4|, +INF , P0 ;  /* 0x7f8000000400780b */ /* 0x004fc400007c5600 */
[----:B------:R-:W-:Y:S02]  /*0d70*/  FSETP.NE.AND P5, PT, |R4|, +INF , !P0 ;  /* 0x7f8000000400780b */ /* 0x000fe400047a5200 */
[----:B---3--:R-:W-:-:S09]  /*0d80*/  FSETP.NE.AND P2, PT, |R20|, +INF , !P1 ;  /* 0x7f8000001400780b */ /* 0x008fd20004f45200 */
[----:B------:R-:W-:Y:S01]  /*0d90*/  @!P6 IMAD.MOV R18, RZ, RZ, R0 ;  /* 0x000000ffff12e224 */ /* 0x000fe200078e0200 */
[----:B------:R-:W-:Y:S01]  /*0da0*/  FSETP.NE.OR P6, PT, |R20|, +INF , P1 ;  /* 0x7f8000001400780b */ /* 0x000fe20000fc5600 */
[----:B------:R-:W-:Y:S02]  /*0db0*/  @P5 FADD R9, R9, R4 ;  /* 0x0000000409095221 */ /* 0x000fe40000000000 */
[----:B------:R-:W-:-:S04]  /*0dc0*/  @!P0 IMAD.MOV.U32 R0, RZ, RZ, R18 ;  /* 0x000000ffff008224 */ /* 0x000fc800078e0012 */
[----:B------:R-:W-:Y:S02]  /*0dd0*/  @!P1 VIADD R4, R0, 0x1 ;  /* 0x0000000100049836 */ /* 0x000fe40000000000 */
[----:B------:R-:W-:-:S04]  /*0de0*/  @P2 FADD R9, R9, R20 ;  /* 0x0000001409092221 */ /* 0x000fc80000000000 */
[----:B------:R-:W-:-:S04]  /*0df0*/  @!P6 IMAD.MOV R4, RZ, RZ, R0 ;  /* 0x000000ffff04e224 */ /* 0x000fc800078e0200 */
[----:B------:R-:W-:-:S07]  /*0e00*/  @!P1 IMAD.MOV.U32 R0, RZ, RZ, R4 ;  /* 0x000000ffff009224 */ /* 0x000fce00078e0004 */
.L_x_4:
[----:B------:R-:W-:Y:S01]  /*0e10*/  IMAD.IADD R4, R10, 0x1, R5 ;  /* 0x000000010a047824 */ /* 0x000fe200078e0205 */
[----:B------:R-:W-:Y:S04]  /*0e20*/  BSSY.RECONVERGENT B0, `(.L_x_5) ;  /* 0x000000f000007945 */ /* 0x000fe80003800200 */
[----:B0-----:R-:W-:Y:S02]  /*0e30*/  ISETP.GE.AND P0, PT, R4, UR6, PT ;  /* 0x0000000604007c0c */ /* 0x001fe4000bf06270 */
[C---:B------:R-:W-:Y:S02]  /*0e40*/  LOP3.LUT R2, R17.reuse, R4, RZ, 0xfc, !PT ;  /* 0x0000000411027212 */ /* 0x040fe400078efcff */
[----:B------:R-:W-:-:S04]  /*0e50*/  ISETP.GE.OR P0, PT, R17, UR7, P0 ;  /* 0x0000000711007c0c */ /* 0x000fc80008706670 */
[----:B------:R-:W-:-:S13]  /*0e60*/  ISETP.LT.OR P0, PT, R2, RZ, P0 ;  /* 0x000000ff0200720c */ /* 0x000fda0000701670 */
[----:B------:R-:W-:Y:S05]  /*0e70*/  @P0 BRA `(.L_x_6) ;  /* 0x0000000000240947 */ /* 0x000fea0003800000 */
[----:B------:R-:W0:Y:S01]  /*0e80*/  LDC.64 R2, c[0x0][0x388] ;  /* 0x0000e200ff027b82 */ /* 0x000e220000000a00 */
[----:B------:R-:W-:-:S04]  /*0e90*/  IMAD R17, R17, UR6, R4 ;  /* 0x0000000611117c24 */ /* 0x000fc8000f8e0204 */
[----:B0-----:R-:W-:-:S06]  /*0ea0*/  IMAD.WIDE R2, R17, 0x4, R2 ;  /* 0x0000000411027825 */ /* 0x001fcc00078e0202 */
[----:B------:R-:W2:Y:S01]  /*0eb0*/  LDG.E R2, desc[UR8][R2.64] ;  /* 0x0000000802027981 */ /* 0x000ea2000c1e1900 */
[----:B------:R-:W-:Y:S01]  /*0ec0*/  VIADD R4, R0, 0x1 ;  /* 0x0000000100047836 */ /* 0x000fe20000000000 */
[----:B--2---:R-:W-:-:S13]  /*0ed0*/  FSETP.NE.AND P0, PT, |R2|, +INF , PT ;  /* 0x7f8000000200780b */ /* 0x004fda0003f05200 */
[----:B------:R-:W-:Y:S02]  /*0ee0*/  @!P0 IMAD.MOV R4, RZ, RZ, R0 ;  /* 0x000000ffff048224 */ /* 0x000fe400078e0200 */
[----:B------:R-:W-:Y:S02]  /*0ef0*/  @P0 FADD R9, R9, R2 ;  /* 0x0000000209090221 */ /* 0x000fe40000000000 */
[----:B------:R-:W-:-:S07]  /*0f00*/  IMAD.MOV.U32 R0, RZ, RZ, R4 ;  /* 0x000000ffff007224 */ /* 0x000fce00078e0004 */
.L_x_6:
[----:B------:R-:W-:Y:S05]  /*0f10*/  BSYNC.RECONVERGENT B0 ;  /* 0x0000000000007941 */ /* 0x000fea0003800200 */
.L_x_5:
[----:B------:R-:W-:Y:S05]  /*0f20*/  @P4 BRA `(.L_x_7) ;  /* 0xfffffff000bc4947 */ /* 0x000fea000383ffff */
.L_x_0:
[----:B------:R-:W-:-:S13]  /*0f30*/  ISETP.GE.AND P0, PT, R0, 0x1, PT ;  /* 0x000000010000780c */ /* 0x000fda0003f06270 */
[----:B------:R-:W-:Y:S05]  /*0f40*/  @!P0 BRA `(.L_x_8) ;  /* 0x00000000005c8947 */ /* 0x000fea0003800000 */
[----:B------:R-:W-:Y:S01]  /*0f50*/  I2FP.F32.U32 R8, R0 ;  /* 0x0000000000087245 */ /* 0x000fe20000201000 */
[----:B------:R-:W-:Y:S03]  /*0f60*/  BSSY.RECONVERGENT B0, `(.L_x_9) ;  /* 0x000000d000007945 */ /* 0x000fe60003800200 */
[----:B------:R-:W0:Y:S08]  /*0f70*/  MUFU.RCP R0, R8 ;  /* 0x0000000800007308 */ /* 0x000e300000001000 */
[----:B------:R-:W1:Y:S01]  /*0f80*/  FCHK P0, R9, R8 ;  /* 0x0000000809007302 */ /* 0x000e620000000000 */
[----:B0-----:R-:W-:-:S04]  /*0f90*/  FFMA R3, -R8, R0, 1 ;  /* 0x3f80000008037423 */ /* 0x001fc80000000100 */
[----:B------:R-:W-:-:S04]  /*0fa0*/  FFMA R0, R0, R3, R0 ;  /* 0x0000000300007223 */ /* 0x000fc80000000000 */
[----:B------:R-:W-:-:S04]  /*0fb0*/  FFMA R2, R0, R9, RZ ;  /* 0x0000000900027223 */ /* 0x000fc800000000ff */
[----:B------:R-:W-:-:S04]  /*0fc0*/  FFMA R3, -R8, R2, R9 ;  /* 0x0000000208037223 */ /* 0x000fc80000000109 */
[----:B------:R-:W-:Y:S01]  /*0fd0*/  FFMA R5, R0, R3, R2 ;  /* 0x0000000300057223 */ /* 0x000fe20000000002 */
[----:B-1----:R-:W-:Y:S06]  /*0fe0*/  @!P0 BRA `(.L_x_10) ;  /* 0x0000000000108947 */ /* 0x002fec0003800000 */
[----:B------:R-:W-:Y:S02]  /*0ff0*/  MOV R3, R9 ;  /* 0x0000000900037202 */ /* 0x000fe40000000f00 */
[----:B------:R-:W-:-:S07]  /*1000*/  MOV R2, 0x1020 ;  /* 0x0000102000027802 */ /* 0x000fce0000000f00 */
[----:B------:R-:W-:Y:S05]  /*1010*/  CALL.REL.NOINC `($__internal_0_$__cuda_sm3x_div_rn_noftz_f32_slowpath) ;  /* 0x0000000000487944 */ /* 0x000fea0003c00000 */
[----:B------:R-:W-:-:S07]  /*1020*/  IMAD.MOV.U32 R5, RZ, RZ, R0 ;  /* 0x000000ffff057224 */ /* 0x000fce00078e0000 */
.L_x_10:
[----:B------:R-:W-:Y:S05]  /*1030*/  BSYNC.RECONVERGENT B0 ;  /* 0x0000000000007941 */ /* 0x000fea0003800200 */
.L_x_9:
[----:B------:R-:W0:Y:S01]  /*1040*/  LDCU UR4, c[0x0][0x390] ;  /* 0x00007200ff0477ac */ /* 0x000e220008000800 */
[----:B------:R-:W1:Y:S01]  /*1050*/  LDC.64 R2, c[0x0][0x380] ;  /* 0x0000e000ff027b82 */ /* 0x000e620000000a00 */
[----:B0-----:R-:W-:-:S04]  /*1060*/  ULEA.HI UR4, UR4, UR4, URZ, 0x1 ;  /* 0x0000000404047291 */ /* 0x001fc8000f8f08ff */
[----:B------:R-:W-:-:S06]  /*1070*/  USHF.R.S32.HI UR4, URZ, 0x1, UR4 ;  /* 0x00000001ff047899 */ /* 0x000fcc0008011404 */
[----:B------:R-:W-:-:S04]  /*1080*/  IMAD R7, R7, UR4, R6 ;  /* 0x0000000407077c24 */ /* 0x000fc8000f8e0206 */
[----:B-1----:R-:W-:-:S05]  /*1090*/  IMAD.WIDE R2, R7, 0x4, R2 ;  /* 0x0000000407027825 */ /* 0x002fca00078e0202 */
[----:B------:R-:W-:Y:S01]  /*10a0*/  STG.E desc[UR8][R2.64], R5 ;  /* 0x0000000502007986 */ /* 0x000fe2000c101908 */
[----:B------:R-:W-:Y:S05]  /*10b0*/  EXIT ;  /* 0x000000000000794d */ /* 0x000fea0003800000 */
.L_x_8:
[----:B------:R-:W0:Y:S01]  /*10c0*/  LDC.64 R2, c[0x0][0x380] ;  /* 0x0000e000ff027b82 */ /* 0x000e220000000a00 */
[----:B------:R-:W-:Y:S01]  /*10d0*/  ULEA.HI UR4, UR6, UR6, URZ, 0x1 ;  /* 0x0000000606047291 */ /* 0x000fe2000f8f08ff */
[----:B------:R-:W-:-:S03]  /*10e0*/  IMAD.MOV.U32 R5, RZ, RZ, -0x800000 ;  /* 0xff800000ff057424 */ /* 0x000fc600078e00ff */
[----:B------:R-:W-:-:S06]  /*10f0*/  USHF.R.S32.HI UR4, URZ, 0x1, UR4 ;  /* 0x00000001ff047899 */ /* 0x000fcc0008011404 */
[----:B------:R-:W-:-:S04]  /*1100*/  IMAD R7, R7, UR4, R6 ;  /* 0x0000000407077c24 */ /* 0x000fc8000f8e0206 */
[----:B0-----:R-:W-:-:S05]  /*1110*/  IMAD.WIDE R2, R7, 0x4, R2 ;  /* 0x0000000407027825 */ /* 0x001fca00078e0202 */
[----:B------:R-:W-:Y:S01]  /*1120*/  STG.E desc[UR8][R2.64], R5 ;  /* 0x0000000502007986 */ /* 0x000fe2000c101908 */
[----:B------:R-:W-:Y:S05]  /*1130*/  EXIT ;  /* 0x000000000000794d */ /* 0x000fea0003800000 */
        .weak           $__internal_0_$__cuda_sm3x_div_rn_noftz_f32_slowpath
        .type           $__internal_0_$__cuda_sm3x_div_rn_noftz_f32_slowpath,@function
        .size           $__internal_0_$__cuda_sm3x_div_rn_noftz_f32_slowpath,(.L_x_62 - $__internal_0_$__cuda_sm3x_div_rn_noftz_f32_slowpath)
$__internal_0_$__cuda_sm3x_div_rn_noftz_f32_slowpath:
[--C-:B------:R-:W-:Y:S01]  /*1140*/  SHF.R.U32.HI R4, RZ, 0x17, R8.reuse ;  /* 0x00000017ff047819 */ /* 0x100fe20000011608 */
[----:B------:R-:W-:Y:S01]  /*1150*/  BSSY.RECONVERGENT B1, `(.L_x_11) ;  /* 0x0000064000017945 */ /* 0x000fe20003800200 */
[----:B------:R-:W-:Y:S02]  /*1160*/  SHF.R.U32.HI R0, RZ, 0x17, R3 ;  /* 0x00000017ff007819 */ /* 0x000fe40000011603 */
[----:B------:R-:W-:Y:S01]  /*1170*/  LOP3.LUT R15, R4, 0xff, RZ, 0xc0, !PT ;  /* 0x000000ff040f7812 */ /* 0x000fe200078ec0ff */
[----:B------:R-:W-:Y:S01]  /*1180*/  IMAD.MOV.U32 R4, RZ, RZ, R8 ;  /* 0x000000ffff047224 */ /* 0x000fe200078e0008 */
[----:B------:R-:W-:-:S03]  /*1190*/  LOP3.LUT R10, R0, 0xff, RZ, 0xc0, !PT ;  /* 0x000000ff000a7812 */ /* 0x000fc600078ec0ff */
[----:B------:R-:W-:Y:S02]  /*11a0*/  VIADD R11, R15, 0xffffffff ;  /* 0xffffffff0f0b7836 */ /* 0x000fe40000000000 */
[----:B------:R-:W-:-:S03]  /*11b0*/  VIADD R9, R10, 0xffffffff ;  /* 0xffffffff0a097836 */ /* 0x000fc60000000000 */
[----:B------:R-:W-:-:S04]  /*11c0*/  ISETP.GT.U32.AND P0, PT, R11, 0xfd, PT ;  /* 0x000000fd0b00780c */ /* 0x000fc80003f04070 */
[----:B------:R-:W-:-:S13]  /*11d0*/  ISETP.GT.U32.OR P0, PT, R9, 0xfd, P0 ;  /* 0x000000fd0900780c */ /* 0x000fda0000704470 */
[----:B------:R-:W-:Y:S01]  /*11e0*/  @!P0 IMAD.MOV.U32 R5, RZ, RZ, RZ ;  /* 0x000000ffff058224 */ /* 0x000fe200078e00ff */
[----:B------:R-:W-:Y:S06]  /*11f0*/  @!P0 BRA `(.L_x_12) ;  /* 0x0000000000608947 */ /* 0x000fec0003800000 */
[----:B------:R-:W-:Y:S01]  /*1200*/  FSETP.GTU.FTZ.AND P0, PT, |R3|, +INF , PT ;  /* 0x7f8000000300780b */ /* 0x000fe20003f1c200 */
[----:B------:R-:W-:Y:S01]  /*1210*/  IMAD.MOV.U32 R0, RZ, RZ, R8 ;  /* 0x000000ffff007224 */ /* 0x000fe200078e0008 */
[----:B------:R-:W-:-:S04]  /*1220*/  FSETP.GTU.FTZ.AND P1, PT, |R8|, +INF , PT ;  /* 0x7f8000000800780b */ /* 0x000fc80003f3c200 */
[----:B------:R-:W-:-:S13]  /*1230*/  PLOP3.LUT P0, PT, P0, P1, PT, 0xf8, 0x8f ;  /* 0x00000000008f781c */ /* 0x000fda0000703f70 */
[----:B------:R-:W-:Y:S05]  /*1240*/  @P0 BRA `(.L_x_13) ;  /* 0x00000004004c0947 */ /* 0x000fea0003800000 */
[----:B------:R-:W-:-:S13]  /*1250*/  LOP3.LUT P0, RZ, R4, 0x7fffffff, R3, 0xc8, !PT ;  /* 0x7fffffff04ff7812 */ /* 0x000fda000780c803 */
[----:B------:R-:W-:Y:S05]  /*1260*/  @!P0 BRA `(.L_x_14) ;  /* 0x00000004003c8947 */ /* 0x000fea0003800000 */
[C---:B------:R-:W-:Y:S02]  /*1270*/  FSETP.NEU.FTZ.AND P0, PT, |R3|.reuse, +INF , PT ;  /* 0x7f8000000300780b */ /* 0x040fe40003f1d200 */
[----:B------:R-:W-:Y:S02]  /*1280*/  FSETP.NEU.FTZ.AND P2, PT, |R0|, +INF , PT ;  /* 0x7f8000000000780b */ /* 0x000fe40003f5d200 */
[----:B------:R-:W-:-:S11]  /*1290*/  FSETP.NEU.FTZ.AND P1, PT, |R3|, +INF , PT ;  /* 0x7f8000000300780b */ /* 0x000fd60003f3d200 */
[----:B------:R-:W-:Y:S05]  /*12a0*/  @!P2 BRA !P0, `(.L_x_14) ;  /* 0x00000004002ca947 */ /* 0x000fea0004000000 */
[----:B------:R-:W-:-:S04]  /*12b0*/  LOP3.LUT P0, RZ, R3, 0x7fffffff, RZ, 0xc0, !PT ;  /* 0x7fffffff03ff7812 */ /* 0x000fc8000780c0ff */
[----:B------:R-:W-:-:S13]  /*12c0*/  PLOP3.LUT P0, PT, P2, P0, PT, 0x2f, 0xf2 ;  /* 0x0000000000f2781c */ /* 0x000fda0001700577 */
[----:B------:R-:W-:Y:S05]  /*12d0*/  @P0 BRA `(.L_x_15) ;  /* 0x0000000400180947 */ /* 0x000fea0003800000 */
[----:B------:R-:W-:-:S04]  /*12e0*/  LOP3.LUT P0, RZ, R4, 0x7fffffff, RZ, 0xc0, !PT ;  /* 0x7fffffff04ff7812 */ /* 0x000fc8000780c0ff */
[----:B------:R-:W-:-:S13]  /*12f0*/  PLOP3.LUT P0, PT, P1, P0, PT, 0x2f, 0xf2 ;  /* 0x0000000000f2781c */ /* 0x000fda0000f00577 */
[----:B------:R-:W-:Y:S05]  /*1300*/  @P0 BRA `(.L_x_16) ;  /* 0x0000000400000947 */ /* 0x000fea0003800000 */
[----:B------:R-:W-:Y:S02]  /*1310*/  ISETP.GE.AND P0, PT, R9, RZ, PT ;  /* 0x000000ff0900720c */ /* 0x000fe40003f06270 */
[----:B------:R-:W-:-:S11]  /*1320*/  ISETP.GE.AND P1, PT, R11, RZ, PT ;  /* 0x000000ff0b00720c */ /* 0x000fd60003f26270 */
[----:B------:R-:W-:Y:S02]  /*1330*/  @P0 IMAD.MOV.U32 R5, RZ, RZ, RZ ;  /* 0x000000ffff050224 */ /* 0x000fe400078e00ff */
[----:B------:R-:W-:Y:S01]  /*1340*/  @!P0 FFMA R3, R3, 1.84467440737095516160e+19, RZ ;  /* 0x5f80000003038823 */ /* 0x000fe200000000ff */
[----:B------:R-:W-:Y:S02]  /*1350*/  @!P0 IMAD.MOV.U32 R5, RZ, RZ, -0x40 ;  /* 0xffffffc0ff058424 */ /* 0x000fe400078e00ff */
[----:B------:R-:W-:Y:S02]  /*1360*/  @!P1 FFMA R4, R0, 1.84467440737095516160e+19, RZ ;  /* 0x5f80000000049823 */ /* 0x000fe400000000ff */
[----:B------:R-:W-:-:S07]  /*1370*/  @!P1 VIADD R5, R5, 0x40 ;  /* 0x0000004005059836 */ /* 0x000fce0000000000 */
.L_x_12:
[----:B------:R-:W-:Y:S01]  /*1380*/  LEA R9, R15, 0xc0800000, 0x17 ;  /* 0xc08000000f097811 */ /* 0x000fe200078eb8ff */
[----:B------:R-:W-:Y:S03]  /*1390*/  BSSY.RECONVERGENT B2, `(.L_x_17) ;  /* 0x0000036000027945 */ /* 0x000fe60003800200 */
[----:B------:R-:W-:Y:S01]  /*13a0*/  IADD3 R9, PT, PT, -R9, R4, RZ ;  /* 0x0000000409097210 */ /* 0x000fe20007ffe1ff */
[----:B------:R-:W-:-:S03]  /*13b0*/  VIADD R4, R10, 0xffffff81 ;  /* 0xffffff810a047836 */ /* 0x000fc60000000000 */
[----:B------:R-:W0:Y:S01]  /*13c0*/  MUFU.RCP R8, R9 ;  /* 0x0000000900087308 */ /* 0x000e220000001000 */
[----:B------:R-:W-:Y:S01]  /*13d0*/  FADD.FTZ R11, -R9, -RZ ;  /* 0x800000ff090b7221 */ /* 0x000fe20000010100 */
[C---:B------:R-:W-:Y:S01]  /*13e0*/  IMAD R0, R4.reuse, -0x800000, R3 ;  /* 0xff80000004007824 */ /* 0x040fe200078e0203 */
[----:B------:R-:W-:-:S05]  /*13f0*/  IADD3 R4, PT, PT, R4, 0x7f, -R15 ;  /* 0x0000007f04047810 */ /* 0x000fca0007ffe80f */
[----:B------:R-:W-:Y:S02]  /*1400*/  IMAD.IADD R4, R4, 0x1, R5 ;  /* 0x0000000104047824 */ /* 0x000fe400078e0205 */
[----:B0-----:R-:W-:-:S04]  /*1410*/  FFMA R13, R8, R11, 1 ;  /* 0x3f800000080d7423 */ /* 0x001fc8000000000b */
[----:B------:R-:W-:-:S04]  /*1420*/  FFMA R10, R8, R13, R8 ;  /* 0x0000000d080a7223 */ /* 0x000fc80000000008 */
[----:B------:R-:W-:-:S04]  /*1430*/  FFMA R3, R0, R10, RZ ;  /* 0x0000000a00037223 */ /* 0x000fc800000000ff */
[----:B------:R-:W-:-:S04]  /*1440*/  FFMA R8, R11, R3, R0 ;  /* 0x000000030b087223 */ /* 0x000fc80000000000 */
[----:B------:R-:W-:-:S04]  /*1450*/  FFMA R13, R10, R8, R3 ;  /* 0x000000080a0d7223 */ /* 0x000fc80000000003 */
[----:B------:R-:W-:-:S04]  /*1460*/  FFMA R8, R11, R13, R0 ;  /* 0x0000000d0b087223 */ /* 0x000fc80000000000 */
[----:B------:R-:W-:-:S05]  /*1470*/  FFMA R0, R10, R8, R13 ;  /* 0x000000080a007223 */ /* 0x000fca000000000d */
[----:B------:R-:W-:-:S04]  /*1480*/  SHF.R.U32.HI R3, RZ, 0x17, R0 ;  /* 0x00000017ff037819 */ /* 0x000fc80000011600 */
[----:B------:R-:W-:-:S05]  /*1490*/  LOP3.LUT R3, R3, 0xff, RZ, 0xc0, !PT ;  /* 0x000000ff03037812 */ /* 0x000fca00078ec0ff */
[----:B------:R-:W-:-:S04]  /*14a0*/  IMAD.IADD R9, R3, 0x1, R4 ;  /* 0x0000000103097824 */ /* 0x000fc800078e0204 */
[----:B------:R-:W-:-:S05]  /*14b0*/  VIADD R3, R9, 0xffffffff ;  /* 0xffffffff09037836 */ /* 0x000fca0000000000 */
[----:B------:R-:W-:-:S13]  /*14c0*/  ISETP.GE.U32.AND P0, PT, R3, 0xfe, PT ;  /* 0x000000fe0300780c */ /* 0x000fda0003f06070 */
[----:B------:R-:W-:Y:S05]  /*14d0*/  @!P0 BRA `(.L_x_18) ;  /* 0x0000000000808947 */ /* 0x000fea0003800000 */
[----:B------:R-:W-:-:S13]  /*14e0*/  ISETP.GT.AND P0, PT, R9, 0xfe, PT ;  /* 0x000000fe0900780c */ /* 0x000fda0003f04270 */
[----:B------:R-:W-:Y:S05]  /*14f0*/  @P0 BRA `(.L_x_19) ;  /* 0x00000000006c0947 */ /* 0x000fea0003800000 */
[----:B------:R-:W-:-:S13]  /*1500*/  ISETP.GE.AND P0, PT, R9, 0x1, PT ;  /* 0x000000010900780c */ /* 0x000fda0003f06270 */
[----:B------:R-:W-:Y:S05]  /*1510*/  @P0 BRA `(.L_x_20) ;  /* 0x0000000000740947 */ /* 0x000fea0003800000 */
[----:B------:R-:W-:Y:S02]  /*1520*/  ISETP.GE.AND P0, PT, R9, -0x18, PT ;  /* 0xffffffe80900780c */ /* 0x000fe40003f06270 */
[----:B------:R-:W-:-:S11]  /*1530*/  LOP3.LUT R0, R0, 0x80000000, RZ, 0xc0, !PT ;  /* 0x8000000000007812 */ /* 0x000fd600078ec0ff */
[----:B------:R-:W-:Y:S05]  /*1540*/  @!P0 BRA `(.L_x_20) ;  /* 0x0000000000688947 */ /* 0x000fea0003800000 */
[CCC-:B------:R-:W-:Y:S01]  /*1550*/  FFMA.RZ R3, R10.reuse, R8.reuse, R13.reuse ;  /* 0x000000080a037223 */ /* 0x1c0fe2000000c00d */
[CCC-:B------:R-:W-:Y:S01]  /*1560*/  FFMA.RM R4, R10.reuse, R8.reuse, R13.reuse ;  /* 0x000000080a047223 */ /* 0x1c0fe2000000400d */
[C---:B------:R-:W-:Y:S02]  /*1570*/  ISETP.NE.AND P2, PT, R9.reuse, RZ, PT ;  /* 0x000000ff0900720c */ /* 0x040fe40003f45270 */
[----:B------:R-:W-:Y:S02]  /*1580*/  ISETP.NE.AND P1, PT, R9, RZ, PT ;  /* 0x000000ff0900720c */ /* 0x000fe40003f25270 */
[----:B------:R-:W-:Y:S01]  /*1590*/  LOP3.LUT R5, R3, 0x7fffff, RZ, 0xc0, !PT ;  /* 0x007fffff03057812 */ /* 0x000fe200078ec0ff */
[----:B------:R-:W-:Y:S01]  /*15a0*/  FFMA.RP R3, R10, R8, R13 ;  /* 0x000000080a037223 */ /* 0x000fe2000000800d */
[----:B------:R-:W-:Y:S02]  /*15b0*/  VIADD R8, R9, 0x20 ;  /* 0x0000002009087836 */ /* 0x000fe40000000000 */
[----:B------:R-:W-:Y:S01]  /*15c0*/  LOP3.LUT R5, R5, 0x800000, RZ, 0xfc, !PT ;  /* 0x0080000005057812 */ /* 0x000fe200078efcff */
[----:B------:R-:W-:Y:S01]  /*15d0*/  IMAD.MOV R9, RZ, RZ, -R9 ;  /* 0x000000ffff097224 */ /* 0x000fe200078e0a09 */
[----:B------:R-:W-:-:S02]  /*15e0*/  FSETP.NEU.FTZ.AND P0, PT, R3, R4, PT ;  /* 0x000000040300720b */ /* 0x000fc40003f1d000 */
[----:B------:R-:W-:Y:S02]  /*15f0*/  SHF.L.U32 R8, R5, R8, RZ ;  /* 0x0000000805087219 */ /* 0x000fe400000006ff */
[----:B------:R-:W-:Y:S02]  /*1600*/  SEL R4, R9, RZ, P2 ;  /* 0x000000ff09047207 */ /* 0x000fe40001000000 */
[----:B------:R-:W-:Y:S02]  /*1610*/  ISETP.NE.AND P1, PT, R8, RZ, P1 ;  /* 0x000000ff0800720c */ /* 0x000fe40000f25270 */
[----:B------:R-:W-:Y:S02]  /*1620*/  SHF.R.U32.HI R4, RZ, R4, R5 ;  /* 0x00000004ff047219 */ /* 0x000fe40000011605 */
[----:B------:R-:W-:Y:S02]  /*1630*/  PLOP3.LUT P0, PT, P0, P1, PT, 0xf8, 0x8f ;  /* 0x00000000008f781c */ /* 0x000fe40000703f70 */
[----:B------:R-:W-:-:S02]  /*1640*/  SHF.R.U32.HI R8, RZ, 0x1, R4 ;  /* 0x00000001ff087819 */ /* 0x000fc40000011604 */
[----:B------:R-:W-:-:S04]  /*1650*/  SEL R3, RZ, 0x1, !P0 ;  /* 0x00000001ff037807 */ /* 0x000fc80004000000 */
[----:B------:R-:W-:-:S04]  /*1660*/  LOP3.LUT R3, R3, 0x1, R8, 0xf8, !PT ;  /* 0x0000000103037812 */ /* 0x000fc800078ef808 */
[----:B------:R-:W-:-:S05]  /*1670*/  LOP3.LUT R3, R3, R4, RZ, 0xc0, !PT ;  /* 0x0000000403037212 */ /* 0x000fca00078ec0ff */
[----:B------:R-:W-:-:S05]  /*1680*/  IMAD.IADD R3, R8, 0x1, R3 ;  /* 0x0000000108037824 */ /* 0x000fca00078e0203 */
[----:B------:R-:W-:Y:S01]  /*1690*/  LOP3.LUT R0, R3, R0, RZ, 0xfc, !PT ;  /* 0x0000000003007212 */ /* 0x000fe200078efcff */
[----:B------:R-:W-:Y:S06]  /*16a0*/  BRA `(.L_x_20) ;  /* 0x0000000000107947 */ /* 0x000fec0003800000 */
.L_x_19:
[----:B------:R-:W-:-:S04]  /*16b0*/  LOP3.LUT R0, R0, 0x80000000, RZ, 0xc0, !PT ;  /* 0x8000000000007812 */ /* 0x000fc800078ec0ff */
[----:B------:R-:W-:Y:S01]  /*16c0*/  LOP3.LUT R0, R0, 0x7f800000, RZ, 0xfc, !PT ;  /* 0x7f80000000007812 */ /* 0x000fe200078efcff */
[----:B------:R-:W-:Y:S06]  /*16d0*/  BRA `(.L_x_20) ;  /* 0x0000000000047947 */ /* 0x000fec0003800000 */
.L_x_18:
[----:B------:R-:W-:-:S07]  /*16e0*/  IMAD R0, R4, 0x800000, R0 ;  /* 0x0080000004007824 */ /* 0x000fce00078e0200 */
.L_x_20:
[----:B------:R-:W-:Y:S05]  /*16f0*/  BSYNC.RECONVERGENT B2 ;  /* 0x0000000000027941 */ /* 0x000fea0003800200 */
.L_x_17:
[----:B------:R-:W-:Y:S05]  /*1700*/  BRA `(.L_x_21) ;  /* 0x0000000000207947 */ /* 0x000fea0003800000 */
.L_x_16:
[----:B------:R-:W-:-:S04]  /*1710*/  LOP3.LUT R0, R4, 0x80000000, R3, 0x48, !PT ;  /* 0x8000000004007812 */ /* 0x000fc800078e4803 */
[----:B------:R-:W-:Y:S01]  /*1720*/  LOP3.LUT R0, R0, 0x7f800000, RZ, 0xfc, !PT ;  /* 0x7f80000000007812 */ /* 0x000fe200078efcff */
[----:B------:R-:W-:Y:S06]  /*1730*/  BRA `(.L_x_21) ;  /* 0x0000000000147947 */ /* 0x000fec0003800000 */
.L_x_15:
[----:B------:R-:W-:Y:S01]  /*1740*/  LOP3.LUT R0, R4, 0x80000000, R3, 0x48, !PT ;  /* 0x8000000004007812 */ /* 0x000fe200078e4803 */
[----:B------:R-:W-:Y:S06]  /*1750*/  BRA `(.L_x_21) ;  /* 0x00000000000c7947 */ /* 0x000fec0003800000 */
.L_x_14:
[----:B------:R-:W0:Y:S01]  /*1760*/  MUFU.RSQ R0, -QNAN ;  /* 0xffc0000000007908 */ /* 0x000e220000001400 */
[----:B------:R-:W-:Y:S05]  /*1770*/  BRA `(.L_x_21) ;  /* 0x0000000000047947 */ /* 0x000fea0003800000 */
.L_x_13:
[----:B------:R-:W-:-:S07]  /*1780*/  FADD.FTZ R0, R3, R0 ;  /* 0x0000000003007221 */ /* 0x000fce0000010000 */
.L_x_21:
[----:B------:R-:W-:Y:S05]  /*1790*/  BSYNC.RECONVERGENT B1 ;  /* 0x0000000000017941 */ /* 0x000fea0003800200 */
.L_x_11:
[----:B------:R-:W-:-:S04]  /*17a0*/  IMAD.MOV.U32 R3, RZ, RZ, 0x0 ;  /* 0x00000000ff037424 */ /* 0x000fc800078e00ff */
[----:B0-----:R-:W-:Y:S05]  /*17b0*/  RET.REL.NODEC R2 `(_Z9subSamplePfS_iif) ;  /* 0xffffffe802107950 */ /* 0x001fea0003c3ffff */
.L_x_22:
[----:B------:R-:W-:-:S00]  /*17c0*/  BRA `(.L_x_22) ;  /* 0xfffffffc00fc7947 */ /* 0x000fc0000383ffff */
[----:B------:R-:W-:-:S00]  /*17d0*/  NOP ;  /* 0x0000000000007918 */ /* 0x000fc00000000000 */
        /* <DEDUP_REMOVED lines=10> */
.L_x_62:


//--------------------- .text._Z20applyBilateralFilterPfS_iiffi --------------------------
	.section	.text._Z20applyBilateralFilterPfS_iiffi,"ax",@progbits
	.align	128
        .global         _Z20applyBilateralFilterPfS_iiffi
        .type           _Z20applyBilateralFilterPfS_iiffi,@function
        .size           _Z20applyBilateralFilterPfS_iiffi,(.L_x_64 - _Z20applyBilateralFilterPfS_iiffi)
        .other          _Z20applyBilateralFilterPfS_iiffi,@"STO_CUDA_ENTRY STV_DEFAULT"
_Z20applyBilateralFilterPfS_iiffi:
.text._Z20applyBilateralFilterPfS_iiffi:
        /* <DEDUP_REMOVED lines=8> */
[----:B0-----:R-:W-:-:S05]  /*0080*/  IMAD R19, R19, UR5, R0 ;  /* 0x0000000513137c24 */ /* 0x001fca000f8e0200 */
[----:B--2---:R-:W-:Y:S01]  /*0090*/  ISETP.GE.AND P0, PT, R19, UR7, PT ;  /* 0x0000000713007c0c */ /* 0x004fe2000bf06270 */
[----:B-1----:R-:W-:-:S05]  /*00a0*/  IMAD R6, R6, UR4, R3 ;  /* 0x0000000406067c24 */ /* 0x002fca000f8e0203 */
[----:B------:R-:W-:-:S13]  /*00b0*/  ISETP.GE.OR P0, PT, R6, UR6, P0 ;  /* 0x0000000606007c0c */ /* 0x000fda0008706670 */
[----:B------:R-:W-:Y:S05]  /*00c0*/  @P0 EXIT ;  /* 0x000000000000094d */ /* 0x000fea0003800000 */
[----:B------:R-:W0:Y:S01]  /*00d0*/  LDCU UR4, c[0x0][0x398] ;  /* 0x00007300ff0477ac */ /* 0x000e220008000800 */
[----:B------:R-:W1:Y:S01]  /*00e0*/  LDC.64 R2, c[0x0][0x388] ;  /* 0x0000e200ff027b82 */ /* 0x000e620000000a00 */
[----:B------:R-:W-:Y:S01]  /*00f0*/  IMAD R18, R19, UR6, R6 ;  /* 0x0000000613127c24 */ /* 0x000fe2000f8e0206 */
[----:B------:R-:W-:Y:S01]  /*0100*/  UMOV UR5, 0x401921fb ;  /* 0x401921fb00057882 */ /* 0x000fe20000000000 */
[----:B------:R-:W2:Y:S01]  /*0110*/  LDCU.64 UR8, c[0x0][0x358] ;  /* 0x00006b00ff0877ac */ /* 0x000ea20008000a00 */
[----:B0-----:R-:W0:Y:S01]  /*0120*/  F2F.F64.F32 R4, UR4 ;  /* 0x0000000400047d10 */ /* 0x001e220008201800 */
[----:B------:R-:W-:Y:S01]  /*0130*/  UMOV UR4, 0x54442d18 ;  /* 0x54442d1800047882 */ /* 0x000fe20000000000 */
[----:B-1----:R-:W-:-:S05]  /*0140*/  IMAD.WIDE R2, R18, 0x4, R2 ;  /* 0x0000000412027825 */ /* 0x002fca00078e0202 */
[----:B--2---:R1:W5:Y:S01]  /*0150*/  LDG.E R13, desc[UR8][R2.64] ;  /* 0x00000008020d7981 */ /* 0x004362000c1e1900 */
[----:B0-----:R-:W-:-:S08]  /*0160*/  DMUL R8, R4, UR4 ;  /* 0x0000000404087c28 */ /* 0x001fd00008000000 */
[----:B------:R-:W-:-:S06]  /*0170*/  DMUL R8, R4, R8 ;  /* 0x0000000804087228 */ /* 0x000fcc0000000000 */
[----:B------:R-:W0:Y:S04]  /*0180*/  MUFU.RCP64H R5, R9 ;  /* 0x0000000900057308 */ /* 0x000e280000001800 */
[----:B------:R-:W-:-:S04]  /*0190*/  IADD3 R4, PT, PT, R9, 0x300402, RZ ;  /* 0x0030040209047810 */ /* 0x000fc80007ffe0ff */
[----:B------:R-:W-:Y:S02]  /*01a0*/  FSETP.GEU.AND P0, PT, |R4|, 5.8789094863358348022e-39, PT ;  /* 0x004004020400780b */ /* 0x000fe40003f0e200 */
[----:B0-----:R-:W-:-:S08]  /*01b0*/  DFMA R10, -R8, R4, 1 ;  /* 0x3ff00000080a742b */ /* 0x001fd00000000104 */
[----:B------:R-:W-:-:S08]  /*01c0*/  DFMA R10, R10, R10, R10 ;  /* 0x0000000a0a0a722b */ /* 0x000fd0000000000a */
[----:B------:R-:W-:-:S08]  /*01d0*/  DFMA R10, R4, R10, R4 ;  /* 0x0000000a040a722b */ /* 0x000fd00000000004 */
[----:B-1----:R-:W-:-:S08]  /*01e0*/  DFMA R2, -R8, R10, 1 ;  /* 0x3ff000000802742b */ /* 0x002fd0000000010a */
[----:B------:R-:W-:Y:S01]  /*01f0*/  DFMA R10, R10, R2, R10 ;  /* 0x000000020a0a722b */ /* 0x000fe2000000000a */
[----:B------:R-:W-:Y:S10]  /*0200*/  @P0 BRA `(.L_x_23) ;  /* 0x0000000000180947 */ /* 0x000ff40003800000 */
[----:B------:R-:W-:Y:S02]  /*0210*/  LOP3.LUT R0, R9, 0x7fffffff, RZ, 0xc0, !PT ;  /* 0x7fffffff09007812 */ /* 0x000fe400078ec0ff */
[----:B------:R-:W-:Y:S02]  /*0220*/  MOV R2, R8 ;  /* 0x0000000800027202 */ /* 0x000fe40000000f00 */
[----:B------:R-:W-:Y:S01]  /*0230*/  MOV R3, R9 ;  /* 0x0000000900037202 */ /* 0x000fe20000000f00 */
[----:B------:R-:W-:Y:S01]  /*0240*/  VIADD R8, R0, 0xfff00000 ;  /* 0xfff0000000087836 */ /* 0x000fe20000000000 */
[----:B------:R-:W-:-:S07]  /*0250*/  MOV R0, 0x270 ;  /* 0x0000027000007802 */ /* 0x000fce0000000f00 */
[----:B-----5:R-:W-:Y:S05]  /*0260*/  CALL.REL.NOINC `($__internal_1_$__cuda_sm20_dblrcp_rn_slowpath_v3) ;  /* 0x0000001000887944 */ /* 0x020fea0003c00000 */
.L_x_23:
[----:B------:R-:W0:Y:S01]  /*0270*/  LDCU UR4, c[0x0][0x39c] ;  /* 0x00007380ff0477ac */ /* 0x000e220008000800 */
[----:B------:R-:W-:Y:S01]  /*0280*/  F2F.F32.F64 R12, R10 ;  /* 0x0000000a000c7310 */ /* 0x000fe20000301000 */
[----:B------:R-:W-:-:S07]  /*0290*/  UMOV UR5, 0x401921fb ;  /* 0x401921fb00057882 */ /* 0x000fce0000000000 */
[----:B0-----:R-:W0:Y:S01]  /*02a0*/  F2F.F64.F32 R2, UR4 ;  /* 0x0000000400027d10 */ /* 0x001e220008201800 */
[----:B------:R-:W-:Y:S02]  /*02b0*/  UMOV UR4, 0x54442d18 ;  /* 0x54442d1800047882 */ /* 0x000fe40000000000 */
        /* <DEDUP_REMOVED lines=8> */
[----:B------:R-:W-:-:S08]  /*0340*/  DFMA R14, -R2, R8, 1 ;  /* 0x3ff00000020e742b */ /* 0x000fd00000000108 */
[----:B------:R-:W-:Y:S01]  /*0350*/  DFMA R14, R8, R14, R8 ;  /* 0x0000000e080e722b */ /* 0x000fe20000000008 */
[----:B------:R-:W-:Y:S10]  /*0360*/  @P0 BRA `(.L_x_24) ;  /* 0x0000000000180947 */ /* 0x000ff40003800000 */
[----:B------:R-:W-:-:S04]  /*0370*/  LOP3.LUT R0, R3, 0x7fffffff, RZ, 0xc0, !PT ;  /* 0x7fffffff03007812 */ /* 0x000fc800078ec0ff */
[----:B------:R-:W-:Y:S02]  /*0380*/  IADD3 R8, PT, PT, R0, -0x100000, RZ ;  /* 0xfff0000000087810 */ /* 0x000fe40007ffe0ff */
[----:B------:R-:W-:-:S07]  /*0390*/  MOV R0, 0x3b0 ;  /* 0x000003b000007802 */ /* 0x000fce0000000f00 */
[----:B-----5:R-:W-:Y:S05]  /*03a0*/  CALL.REL.NOINC `($__internal_1_$__cuda_sm20_dblrcp_rn_slowpath_v3) ;  /* 0x0000001000387944 */ /* 0x020fea0003c00000 */
[----:B------:R-:W-:Y:S01]  /*03b0*/  IMAD.MOV.U32 R14, RZ, RZ, R10 ;  /* 0x000000ffff0e7224 */ /* 0x000fe200078e000a */
[----:B------:R-:W-:-:S07]  /*03c0*/  MOV R15, R11 ;  /* 0x0000000b000f7202 */ /* 0x000fce0000000f00 */
.L_x_24:
[----:B------:R-:W0:Y:S01]  /*03d0*/  LDCU UR5, c[0x0][0x3a0] ;  /* 0x00007400ff0577ac */ /* 0x000e220008000800 */
[----:B------:R-:W-:Y:S01]  /*03e0*/  CS2R R10, SRZ ;  /* 0x00000000000a7805 */ /* 0x000fe2000001ff00 */
[----:B0-----:R-:W-:-:S09]  /*03f0*/  UISETP.GE.AND UP0, UPT, UR5, URZ, UPT ;  /* 0x000000ff0500728c */ /* 0x001fd2000bf06270 */
[----:B------:R-:W-:Y:S05]  /*0400*/  BRA.U !UP0, `(.L_x_25) ;  /* 0x0000000d08b87547 */ /* 0x000fea000b800000 */
[----:B------:R-:W0:Y:S01]  /*0410*/  LDC.64 R4, c[0x0][0x398] ;  /* 0x0000e600ff047b82 */ /* 0x000e220000000a00 */
[----:B------:R1:W2:Y:S01]  /*0420*/  F2F.F32.F64 R9, R14 ;  /* 0x0000000e00097310 */ /* 0x0002a20000301000 */
[----:B------:R-:W-:Y:S02]  /*0430*/  IADD3 R6, PT, PT, R6, -UR5, RZ ;  /* 0x8000000506067c10 */ /* 0x000fe4000fffe0ff */
[----:B------:R-:W-:Y:S01]  /*0440*/  CS2R R10, SRZ ;  /* 0x00000000000a7805 */ /* 0x000fe2000001ff00 */
[----:B------:R-:W-:Y:S01]  /*0450*/  UIADD3 UR4, UPT, UPT, -UR5, URZ, URZ ;  /* 0x000000ff05047290 */ /* 0x000fe2000fffe1ff */
[----:B0-----:R-:W-:Y:S01]  /*0460*/  FADD R3, R4, R4 ;  /* 0x0000000404037221 */ /* 0x001fe20000000000 */
[----:B------:R-:W-:-:S03]  /*0470*/  FADD R0, R5, R5 ;  /* 0x0000000505007221 */ /* 0x000fc60000000000 */
[----:B------:R-:W-:Y:S01]  /*0480*/  FMUL R8, R3, R4 ;  /* 0x0000000403087220 */ /* 0x000fe20000400000 */
[----:B-12---:R-:W-:-:S07]  /*0490*/  FMUL R7, R0, R5 ;  /* 0x0000000500077220 */ /* 0x006fce0000400000 */
.L_x_43:
[----:B------:R-:W0:Y:S01]  /*04a0*/  LDCU.64 UR10, c[0x0][0x390] ;  /* 0x00007200ff0a77ac */ /* 0x000e220008000a00 */
[----:B------:R-:W-:Y:S01]  /*04b0*/  VIADD R5, R19, UR4 ;  /* 0x0000000413057c36 */ /* 0x000fe20008000000 */
[----:B------:R-:W-:Y:S04]  /*04c0*/  BSSY.RECONVERGENT B0, `(.L_x_26) ;  /* 0x0000045000007945 */ /* 0x000fe80003800200 */
[----:B------:R-:W-:Y:S02]  /*04d0*/  LOP3.LUT R0, R5, R6, RZ, 0xfc, !PT ;  /* 0x0000000605007212 */ /* 0x000fe400078efcff */
[----:B0-----:R-:W-:-:S04]  /*04e0*/  ISETP.GE.AND P0, PT, R6, UR10, PT ;  /* 0x0000000a06007c0c */ /* 0x001fc8000bf06270 */
[----:B------:R-:W-:-:S04]  /*04f0*/  ISETP.GE.OR P0, PT, R5, UR11, P0 ;  /* 0x0000000b05007c0c */ /* 0x000fc80008706670 */
[----:B------:R-:W-:-:S13]  /*0500*/  ISETP.LT.OR P0, PT, R0, RZ, P0 ;  /* 0x000000ff0000720c */ /* 0x000fda0000701670 */
[----:B------:R-:W-:Y:S05]  /*0510*/  @P0 BRA `(.L_x_27) ;  /* 0x0000000000fc0947 */ /* 0x000fea0003800000 */
[----:B------:R-:W0:Y:S01]  /*0520*/  LDC.64 R2, c[0x0][0x388] ;  /* 0x0000e200ff027b82 */ /* 0x000e220000000a00 */
[----:B------:R-:W-:-:S04]  /*0530*/  IMAD R15, R5, UR10, R6 ;  /* 0x0000000a050f7c24 */ /* 0x000fc8000f8e0206 */
[----:B0-----:R-:W-:-:S05]  /*0540*/  IMAD.WIDE R2, R15, 0x4, R2 ;  /* 0x000000040f027825 */ /* 0x001fca00078e0202 */
[----:B------:R-:W2:Y:S02]  /*0550*/  LDG.E R4, desc[UR8][R2.64] ;  /* 0x0000000802047981 */ /* 0x000ea4000c1e1900 */
[----:B--2---:R-:W-:-:S13]  /*0560*/  FSETP.NE.AND P0, PT, |R4|, +INF , PT ;  /* 0x7f8000000400780b */ /* 0x004fda0003f05200 */
[----:B------:R-:W-:Y:S05]  /*0570*/  @!P0 BRA `(.L_x_27) ;  /* 0x0000000000e48947 */ /* 0x000fea0003800000 */
[----:B------:R-:W0:Y:S01]  /*0580*/  LDCU UR6, c[0x0][0x3a0] ;  /* 0x00007400ff0677ac */ /* 0x000e220008000800 */
[----:B------:R-:W1:Y:S01]  /*0590*/  MUFU.RCP R15, R8 ;  /* 0x00000008000f7308 */ /* 0x000e620000001000 */
[----:B------:R-:W-:-:S04]  /*05a0*/  UIMAD UR5, UR4, UR4, URZ ;  /* 0x00000004040572a4 */ /* 0x000fc8000f8e02ff */
[----:B0-----:R-:W-:Y:S01]  /*05b0*/  UIMAD UR5, UR6, UR6, UR5 ;  /* 0x00000006060572a4 */ /* 0x001fe2000f8e0205 */
[----:B-1----:R-:W-:-:S04]  /*05c0*/  FFMA R0, R15, -R8, 1 ;  /* 0x3f8000000f007423 */ /* 0x002fc80000000808 */
[----:B------:R-:W-:Y:S01]  /*05d0*/  FFMA R0, R15, R0, R15 ;  /* 0x000000000f007223 */ /* 0x000fe2000000000f */
[----:B------:R-:W-:-:S04]  /*05e0*/  I2FP.F32.U32 R3, UR5 ;  /* 0x0000000500037c45 */ /* 0x000fc80008201000 */
[----:B------:R-:W0:Y:S01]  /*05f0*/  FCHK P0, -R3, R8 ;  /* 0x0000000803007302 */ /* 0x000e220000000100 */
[----:B------:R-:W-:-:S04]  /*0600*/  FFMA R15, -R3, R0, RZ ;  /* 0x00000000030f7223 */ /* 0x000fc800000001ff */
[----:B------:R-:W-:-:S04]  /*0610*/  FFMA R2, R15, -R8, -R3 ;  /* 0x800000080f027223 */ /* 0x000fc80000000803 */
[----:B------:R-:W-:Y:S01]  /*0620*/  FFMA R0, R0, R2, R15 ;  /* 0x0000000200007223 */ /* 0x000fe2000000000f */
[----:B0-----:R-:W-:Y:S06]  /*0630*/  @!P0 BRA `(.L_x_28) ;  /* 0x0000000000108947 */ /* 0x001fec0003800000 */
[----:B------:R-:W-:Y:S01]  /*0640*/  FADD R3, -R3, -RZ ;  /* 0x800000ff03037221 */ /* 0x000fe20000000100 */
[----:B------:R-:W-:Y:S02]  /*0650*/  MOV R0, R8 ;  /* 0x0000000800007202 */ /* 0x000fe40000000f00 */
[----:B------:R-:W-:-:S07]  /*0660*/  MOV R20, 0x680 ;  /* 0x0000068000147802 */ /* 0x000fce0000000f00 */
[----:B-----5:R-:W-:Y:S05]  /*0670*/  CALL.REL.NOINC `($__internal_2_$__cuda_sm3x_div_rn_noftz_f32_slowpath) ;  /* 0x0000001000247944 */ /* 0x020fea0003c00000 */
.L_x_28:
[----:B------:R-:W-:Y:S02]  /*0680*/  HFMA2 R3, -RZ, RZ, 0.96630859375, -0.0022525787353515625 ;  /* 0x3bbb989dff037431 */ /* 0x000fe400000001ff */
[----:B------:R-:W-:Y:S01]  /*0690*/  IMAD.MOV.U32 R15, RZ, RZ, 0x437c0000 ;  /* 0x437c0000ff0f7424 */ /* 0x000fe200078e00ff */
[----:B------:R-:W0:Y:S01]  /*06a0*/  MUFU.RCP R14, R7 ;  /* 0x00000007000e7308 */ /* 0x000e220000001000 */
[----:B------:R-:W-:Y:S01]  /*06b0*/  BSSY.RECONVERGENT B1, `(.L_x_29) ;  /* 0x0000017000017945 */ /* 0x000fe20003800200 */
[----:B------:R-:W-:-:S04]  /*06c0*/  FFMA.SAT R2, R0, R3, 0.5 ;  /* 0x3f00000000027423 */ /* 0x000fc80000002003 */
[----:B------:R-:W-:-:S04]  /*06d0*/  FFMA.RM R2, R2, R15, 12582913 ;  /* 0x4b40000102027423 */ /* 0x000fc8000000400f */
[----:B------:R-:W-:Y:S01]  /*06e0*/  FADD R3, R2, -12583039 ;  /* 0xcb40007f02037421 */ /* 0x000fe20000000000 */
[----:B0-----:R-:W-:Y:S01]  /*06f0*/  FFMA R17, R14, -R7, 1 ;  /* 0x3f8000000e117423 */ /* 0x001fe20000000807 */
[----:B------:R-:W-:Y:S02]  /*0700*/  SHF.L.U32 R2, R2, 0x17, RZ ;  /* 0x0000001702027819 */ /* 0x000fe400000006ff */
[----:B------:R-:W-:Y:S01]  /*0710*/  FFMA R3, R0, 1.4426950216293334961, -R3 ;  /* 0x3fb8aa3b00037823 */ /* 0x000fe20000000803 */
[----:B------:R-:W-:-:S03]  /*0720*/  FFMA R14, R14, R17, R14 ;  /* 0x000000110e0e7223 */ /* 0x000fc6000000000e */
[----:B------:R-:W-:Y:S01]  /*0730*/  FFMA R0, R0, 1.925963033500011079e-08, R3 ;  /* 0x32a5706000007823 */ /* 0x000fe20000000003 */
[----:B-----5:R-:W-:-:S03]  /*0740*/  FADD R3, R13, -R4 ;  /* 0x800000040d037221 */ /* 0x020fc60000000000 */
[----:B------:R-:W0:Y:S01]  /*0750*/  MUFU.EX2 R15, R0 ;  /* 0x00000000000f7308 */ /* 0x000e220000000800 */
[----:B------:R-:W-:-:S04]  /*0760*/  FMUL R3, R3, -R3 ;  /* 0x8000000303037220 */ /* 0x000fc80000400000 */
[----:B------:R-:W-:-:S03]  /*0770*/  FFMA R16, R3, R14, RZ ;  /* 0x0000000e03107223 */ /* 0x000fc600000000ff */
[----:B------:R-:W1:Y:S01]  /*0780*/  FCHK P0, R3, R7 ;  /* 0x0000000703007302 */ /* 0x000e620000000000 */
[----:B------:R-:W-:-:S04]  /*0790*/  FFMA R17, R16, -R7, R3 ;  /* 0x8000000710117223 */ /* 0x000fc80000000003 */
[----:B------:R-:W-:Y:S01]  /*07a0*/  FFMA R14, R14, R17, R16 ;  /* 0x000000110e0e7223 */ /* 0x000fe20000000010 */
[----:B0-----:R-:W-:-:S04]  /*07b0*/  FMUL R15, R2, R15 ;  /* 0x0000000f020f7220 */ /* 0x001fc80000400000 */
[----:B------:R-:W-:Y:S01]  /*07c0*/  FMUL R2, R12, R15 ;  /* 0x0000000f0c027220 */ /* 0x000fe20000400000 */
[----:B-1----:R-:W-:Y:S06]  /*07d0*/  @!P0 BRA `(.L_x_30) ;  /* 0x0000000000108947 */ /* 0x002fec0003800000 */
[----:B------:R-:W-:Y:S02]  /*07e0*/  MOV R0, R7 ;  /* 0x0000000700007202 */ /* 0x000fe40000000f00 */
[----:B------:R-:W-:-:S07]  /*07f0*/  MOV R20, 0x810 ;  /* 0x0000081000147802 */ /* 0x000fce0000000f00 */
[----:B------:R-:W-:Y:S05]  /*0800*/  CALL.REL.NOINC `($__internal_2_$__cuda_sm3x_div_rn_noftz_f32_slowpath) ;  /* 0x0000000c00c07944 */ /* 0x000fea0003c00000 */
[----:B------:R-:W-:-:S07]  /*0810*/  MOV R14, R0 ;  /* 0x00000000000e7202 */ /* 0x000fce0000000f00 */
.L_x_30:
[----:B------:R-:W-:Y:S05]  /*0820*/  BSYNC.RECONVERGENT B1 ;  /* 0x0000000000017941 */ /* 0x000fea0003800200 */
.L_x_29:
[----:B------:R-:W-:Y:S02]  /*0830*/  HFMA2 R15, -RZ, RZ, 3.7421875, 0 ;  /* 0x437c0000ff0f7431 */ /* 0x000fe400000001ff */
[----:B------:R-:W-:-:S04]  /*0840*/  IMAD.MOV.U32 R3, RZ, RZ, 0x3bbb989d ;  /* 0x3bbb989dff037424 */ /* 0x000fc800078e00ff */
[----:B------:R-:W-:-:S04]  /*0850*/  FFMA.SAT R0, R14, R3, 0.5 ;  /* 0x3f0000000e007423 */ /* 0x000fc80000002003 */
[----:B------:R-:W-:-:S04]  /*0860*/  FFMA.RM R0, R0, R15, 12582913 ;  /* 0x4b40000100007423 */ /* 0x000fc8000000400f */
[C---:B------:R-:W-:Y:S01]  /*0870*/  FADD R3, R0.reuse, -12583039 ;  /* 0xcb40007f00037421 */ /* 0x040fe20000000000 */
[----:B------:R-:W-:-:S03]  /*0880*/  SHF.L.U32 R0, R0, 0x17, RZ ;  /* 0x0000001700007819 */ /* 0x000fc600000006ff */
[----:B------:R-:W-:-:S04]  /*0890*/  FFMA R3, R14, 1.4426950216293334961, -R3 ;  /* 0x3fb8aa3b0e037823 */ /* 0x000fc80000000803 */
[----:B------:R-:W-:-:S06]  /*08a0*/  FFMA R3, R14, 1.925963033500011079e-08, R3 ;  /* 0x32a570600e037823 */ /* 0x000fcc0000000003 */
[----:B------:R-:W0:Y:S02]  /*08b0*/  MUFU.EX2 R3, R3 ;  /* 0x0000000300037308 */ /* 0x000e240000000800 */
[----:B0-----:R-:W-:-:S04]  /*08c0*/  FMUL R0, R0, R3 ;  /* 0x0000000300007220 */ /* 0x001fc80000400000 */
[----:B------:R-:W-:-:S04]  /*08d0*/  FMUL R15, R9, R0 ;  /* 0x00000000090f7220 */ /* 0x000fc80000400000 */
[----:B------:R-:W-:-:S04]  /*08e0*/  FMUL R15, R2, R15 ;  /* 0x0000000f020f7220 */ /* 0x000fc80000400000 */
[----:B------:R-:W-:Y:S01]  /*08f0*/  FFMA R11, R4, R15, R11 ;  /* 0x0000000f040b7223 */ /* 0x000fe2000000000b */
[----:B------:R-:W-:-:S07]  /*0900*/  FADD R10, R10, R15 ;  /* 0x0000000f0a0a7221 */ /* 0x000fce0000000000 */
.L_x_27:
[----:B------:R-:W-:Y:S05]  /*0910*/  BSYNC.RECONVERGENT B0 ;  /* 0x0000000000007941 */ /* 0x000fea0003800200 */
.L_x_26:
[----:B------:R-:W0:Y:S02]  /*0920*/  LDCU UR5, c[0x0][0x3a0] ;  /* 0x00007400ff0577ac */ /* 0x000e240008000800 */
[----:B0-----:R-:W-:-:S09]  /*0930*/  UISETP.NE.AND UP0, UPT, UR5, URZ, UPT ;  /* 0x000000ff0500728c */ /* 0x001fd2000bf05270 */
[----:B------:R-:W-:Y:S05]  /*0940*/  BRA.U !UP0, `(.L_x_31) ;  /* 0x0000000908547547 */ /* 0x000fea000b800000 */
[----:B------:R-:W0:Y:S01]  /*0950*/  LDC.64 R14, c[0x0][0x388] ;  /* 0x0000e200ff0e7b82 */ /* 0x000e220000000a00 */
[----:B------:R-:W1:Y:S01]  /*0960*/  LDCU UR6, c[0x0][0x390] ;  /* 0x00007200ff0677ac */ /* 0x000e620008000800 */
[----:B------:R-:W-:Y:S01]  /*0970*/  MOV R4, R6 ;  /* 0x0000000600047202 */ /* 0x000fe20000000f00 */
[----:B------:R-:W-:Y:S01]  /*0980*/  UIADD3 UR7, UPT, UPT, -UR5, 0x1, URZ ;  /* 0x0000000105077890 */ /* 0x000fe2000fffe1ff */
[----:B------:R-:W2:Y:S01]  /*0990*/  LDCU UR12, c[0x0][0x390] ;  /* 0x00007200ff0c77ac */ /* 0x000ea20008000800 */
[----:B------:R-:W3:Y:S01]  /*09a0*/  LDCU.64 UR10, c[0x0][0x390] ;  /* 0x00007200ff0a77ac */ /* 0x000ee20008000a00 */
[----:B------:R-:W-:Y:S01]  /*09b0*/  ULEA UR5, -UR5, URZ, 0x1 ;  /* 0x000000ff05057291 */ /* 0x000fe2000f8e09ff */
[----:B-1----:R-:W-:-:S11]  /*09c0*/  IMAD R2, R5, UR6, R6 ;  /* 0x0000000605027c24 */ /* 0x002fd6000f8e0206 */
.L_x_42:
[----:B------:R-:W-:Y:S01]  /*09d0*/  VIADD R0, R4, 0x1 ;  /* 0x0000000104007836 */ /* 0x000fe20000000000 */
[C---:B---3--:R-:W-:Y:S01]  /*09e0*/  ISETP.GE.AND P0, PT, R5.reuse, UR11, PT ;  /* 0x0000000b05007c0c */ /* 0x048fe2000bf06270 */
[----:B------:R-:W-:Y:S01]  /*09f0*/  UIADD3 UR5, UPT, UPT, UR5, 0x2, URZ ;  /* 0x0000000205057890 */ /* 0x000fe2000fffe0ff */
[----:B------:R-:W-:Y:S01]  /*0a00*/  IADD3 R17, PT, PT, R2, 0x1, RZ ;  /* 0x0000000102117810 */ /* 0x000fe20007ffe0ff */
[----:B------:R-:W-:Y:S01]  /*0a10*/  BSSY.RECONVERGENT B0, `(.L_x_32) ;  /* 0x0000041000007945 */ /* 0x000fe20003800200 */
[----:B------:R-:W-:Y:S01]  /*0a20*/  ISETP.GE.OR P1, PT, R0, UR10, P0 ;  /* 0x0000000a00007c0c */ /* 0x000fe20008726670 */
[----:B------:R-:W-:Y:S01]  /*0a30*/  UISETP.NE.AND UP0, UPT, UR5, URZ, UPT ;  /* 0x000000ff0500728c */ /* 0x000fe2000bf05270 */
[----:B------:R-:W-:Y:S01]  /*0a40*/  LOP3.LUT R0, R5, R0, RZ, 0xfc, !PT ;  /* 0x0000000005007212 */ /* 0x000fe200078efcff */
[----:B0-----:R-:W-:-:S03]  /*0a50*/  IMAD.WIDE R16, R17, 0x4, R14 ;  /* 0x0000000411107825 */ /* 0x001fc600078e020e */
[----:B------:R-:W-:-:S13]  /*0a60*/  ISETP.LT.OR P1, PT, R0, RZ, P1 ;  /* 0x000000ff0000720c */ /* 0x000fda0000f21670 */
[----:B------:R-:W-:Y:S05]  /*0a70*/  @P1 BRA `(.L_x_33) ;  /* 0x0000000000e81947 */ /* 0x000fea0003800000 */
[----:B------:R-:W3:Y:S02]  /*0a80*/  LDG.E R28, desc[UR8][R16.64] ;  /* 0x00000008101c7981 */ /* 0x000ee4000c1e1900 */
[----:B---3--:R-:W-:-:S13]  /*0a90*/  FSETP.NE.AND P1, PT, |R28|, +INF , PT ;  /* 0x7f8000001c00780b */ /* 0x008fda0003f25200 */
[----:B------:R-:W-:Y:S05]  /*0aa0*/  @!P1 BRA `(.L_x_33) ;  /* 0x0000000000dc9947 */ /* 0x000fea0003800000 */
[----:B------:R-:W0:Y:S01]  /*0ab0*/  MUFU.RCP R3, R8 ;  /* 0x0000000800037308 */ /* 0x000e220000001000 */
[----:B------:R-:W-:-:S04]  /*0ac0*/  UIMAD UR6, UR4, UR4, URZ ;  /* 0x00000004040672a4 */ /* 0x000fc8000f8e02ff */
[----:B------:R-:W-:-:S06]  /*0ad0*/  UIMAD UR6, UR7, UR7, UR6 ;  /* 0x00000007070672a4 */ /* 0x000fcc000f8e0206 */
[----:B------:R-:W-:-:S04]  /*0ae0*/  I2FP.F32.U32 R21, UR6 ;  /* 0x0000000600157c45 */ /* 0x000fc80008201000 */
[----:B------:R-:W1:Y:S01]  /*0af0*/  FCHK P1, -R21, R8 ;  /* 0x0000000815007302 */ /* 0x000e620000020100 */
[----:B0-----:R-:W-:-:S04]  /*0b00*/  FFMA R0, R3, -R8, 1 ;  /* 0x3f80000003007423 */ /* 0x001fc80000000808 */
[----:B------:R-:W-:-:S04]  /*0b10*/  FFMA R0, R3, R0, R3 ;  /* 0x0000000003007223 */ /* 0x000fc80000000003 */
[----:B------:R-:W-:-:S04]  /*0b20*/  FFMA R3, R0, -R21, RZ ;  /* 0x8000001500037223 */ /* 0x000fc800000000ff */
[----:B------:R-:W-:-:S04]  /*0b30*/  FFMA R20, R3, -R8, -R21 ;  /* 0x8000000803147223 */ /* 0x000fc80000000815 */
[----:B------:R-:W-:Y:S01]  /*0b40*/  FFMA R0, R0, R20, R3 ;  /* 0x0000001400007223 */ /* 0x000fe20000000003 */
[----:B-1----:R-:W-:Y:S06]  /*0b50*/  @!P1 BRA `(.L_x_34) ;  /* 0x0000000000109947 */ /* 0x002fec0003800000 */
[----:B------:R-:W-:Y:S01]  /*0b60*/  FADD R3, -R21, -RZ ;  /* 0x800000ff15037221 */ /* 0x000fe20000000100 */
[----:B------:R-:W-:Y:S02]  /*0b70*/  MOV R0, R8 ;  /* 0x0000000800007202 */ /* 0x000fe40000000f00 */
[----:B------:R-:W-:-:S07]  /*0b80*/  MOV R20, 0xba0 ;  /* 0x00000ba000147802 */ /* 0x000fce0000000f00 */
[----:B--2--5:R-:W-:Y:S05]  /*0b90*/  CALL.REL.NOINC `($__internal_2_$__cuda_sm3x_div_rn_noftz_f32_slowpath) ;  /* 0x0000000800dc7944 */ /* 0x024fea0003c00000 */
.L_x_34:
        /* <DEDUP_REMOVED lines=9> */
[----:B------:R-:W-:-:S04]  /*0c30*/  FFMA R3, R0, 1.4426950216293334961, -R3 ;  /* 0x3fb8aa3b00037823 */ /* 0x000fc80000000803 */
[----:B------:R-:W-:Y:S01]  /*0c40*/  FFMA R21, R0, 1.925963033500011079e-08, R3 ;  /* 0x32a5706000157823 */ /* 0x000fe20000000003 */
[----:B-----5:R-:W-:Y:S01]  /*0c50*/  FADD R3, R13, -R28 ;  /* 0x8000001c0d037221 */ /* 0x020fe20000000000 */
[----:B------:R-:W-:-:S03]  /*0c60*/  FFMA R0, R22, R23, R22 ;  /* 0x0000001716007223 */ /* 0x000fc60000000016 */
[----:B------:R-:W-:Y:S01]  /*0c70*/  FMUL R3, R3, -R3 ;  /* 0x8000000303037220 */ /* 0x000fe20000400000 */
[----:B------:R-:W0:Y:S03]  /*0c80*/  MUFU.EX2 R21, R21 ;  /* 0x0000001500157308 */ /* 0x000e260000000800 */
[----:B------:R-:W-:-:S04]  /*0c90*/  FFMA R22, R0, R3, RZ ;  /* 0x0000000300167223 */ /* 0x000fc800000000ff */
[----:B------:R-:W-:Y:S01]  /*0ca0*/  FFMA R25, R22, -R7, R3 ;  /* 0x8000000716197223 */ /* 0x000fe20000000003 */
[----:B------:R-:W1:Y:S03]  /*0cb0*/  FCHK P1, R3, R7 ;  /* 0x0000000703007302 */ /* 0x000e660000020000 */
[----:B------:R-:W-:Y:S01]  /*0cc0*/  FFMA R0, R0, R25, R22 ;  /* 0x0000001900007223 */ /* 0x000fe20000000016 */
[----:B0-----:R-:W-:-:S04]  /*0cd0*/  FMUL R23, R20, R21 ;  /* 0x0000001514177220 */ /* 0x001fc80000400000 */
[----:B------:R-:W-:Y:S01]  /*0ce0*/  FMUL R26, R12, R23 ;  /* 0x000000170c1a7220 */ /* 0x000fe20000400000 */
[----:B-1----:R-:W-:Y:S06]  /*0cf0*/  @!P1 BRA `(.L_x_36) ;  /* 0x00000000000c9947 */ /* 0x002fec0003800000 */
[----:B------:R-:W-:Y:S02]  /*0d00*/  MOV R0, R7 ;  /* 0x0000000700007202 */ /* 0x000fe40000000f00 */
[----:B------:R-:W-:-:S07]  /*0d10*/  MOV R20, 0xd30 ;  /* 0x00000d3000147802 */ /* 0x000fce0000000f00 */
[----:B--2---:R-:W-:Y:S05]  /*0d20*/  CALL.REL.NOINC `($__internal_2_$__cuda_sm3x_div_rn_noftz_f32_slowpath) ;  /* 0x0000000800787944 */ /* 0x004fea0003c00000 */
.L_x_36:
[----:B--2---:R-:W-:Y:S05]  /*0d30*/  BSYNC.RECONVERGENT B1 ;  /* 0x0000000000017941 */ /* 0x004fea0003800200 */
.L_x_35:
[----:B------:R-:W-:Y:S01]  /*0d40*/  MOV R3, 0x3bbb989d ;  /* 0x3bbb989d00037802 */ /* 0x000fe20000000f00 */
[----:B------:R-:W-:-:S04]  /*0d50*/  IMAD.MOV.U32 R20, RZ, RZ, 0x437c0000 ;  /* 0x437c0000ff147424 */ /* 0x000fc800078e00ff */
[----:B------:R-:W-:-:S04]  /*0d60*/  FFMA.SAT R3, R0, R3, 0.5 ;  /* 0x3f00000000037423 */ /* 0x000fc80000002003 */
[----:B------:R-:W-:-:S04]  /*0d70*/  FFMA.RM R3, R3, R20, 12582913 ;  /* 0x4b40000103037423 */ /* 0x000fc80000004014 */
[C---:B------:R-:W-:Y:S01]  /*0d80*/  FADD R21, R3.reuse, -12583039 ;  /* 0xcb40007f03157421 */ /* 0x040fe20000000000 */
[----:B------:R-:W-:-:S03]  /*0d90*/  SHF.L.U32 R3, R3, 0x17, RZ ;  /* 0x0000001703037819 */ /* 0x000fc600000006ff */
[----:B------:R-:W-:-:S04]  /*0da0*/  FFMA R21, R0, 1.4426950216293334961, -R21 ;  /* 0x3fb8aa3b00157823 */ /* 0x000fc80000000815 */
[----:B------:R-:W-:-:S04]  /*0db0*/  FFMA R21, R0, 1.925963033500011079e-08, R21 ;  /* 0x32a5706000157823 */ /* 0x000fc80000000015 */
[----:B------:R-:W0:Y:S02]  /*0dc0*/  MUFU.EX2 R0, R21 ;  /* 0x0000001500007308 */ /* 0x000e240000000800 */
[----:B0-----:R-:W-:-:S04]  /*0dd0*/  FMUL R0, R3, R0 ;  /* 0x0000000003007220 */ /* 0x001fc80000400000 */
[----:B------:R-:W-:-:S04]  /*0de0*/  FMUL R3, R9, R0 ;  /* 0x0000000009037220 */ /* 0x000fc80000400000 */
[----:B------:R-:W-:-:S04]  /*0df0*/  FMUL R3, R26, R3 ;  /* 0x000000031a037220 */ /* 0x000fc80000400000 */
[----:B------:R-:W-:Y:S01]  /*0e00*/  FFMA R11, R28, R3, R11 ;  /* 0x000000031c0b7223 */ /* 0x000fe2000000000b */
[----:B------:R-:W-:-:S07]  /*0e10*/  FADD R10, R10, R3 ;  /* 0x000000030a0a7221 */ /* 0x000fce0000000000 */
.L_x_33:
[----:B--2---:R-:W-:Y:S05]  /*0e20*/  BSYNC.RECONVERGENT B0 ;  /* 0x0000000000007941 */ /* 0x004fea0003800200 */
.L_x_32:
[----:B------:R-:W-:Y:S01]  /*0e30*/  IADD3 R4, PT, PT, R4, 0x2, RZ ;  /* 0x0000000204047810 */ /* 0x000fe20007ffe0ff */
[----:B------:R-:W-:Y:S03]  /*0e40*/  BSSY.RECONVERGENT B0, `(.L_x_37) ;  /* 0x0000042000007945 */ /* 0x000fe60003800200 */
[----:B------:R-:W-:Y:S02]  /*0e50*/  ISETP.GE.OR P0, PT, R4, UR12, P0 ;  /* 0x0000000c04007c0c */ /* 0x000fe40008706670 */
[----:B------:R-:W-:-:S04]  /*0e60*/  LOP3.LUT R0, R5, R4, RZ, 0xfc, !PT ;  /* 0x0000000405007212 */ /* 0x000fc800078efcff */
[----:B------:R-:W-:-:S13]  /*0e70*/  ISETP.LT.OR P0, PT, R0, RZ, P0 ;  /* 0x000000ff0000720c */ /* 0x000fda0000701670 */
[----:B------:R-:W-:Y:S05]  /*0e80*/  @P0 BRA `(.L_x_38) ;  /* 0x0000000000f40947 */ /* 0x000fea0003800000 */
[----:B------:R-:W2:Y:S02]  /*0e90*/  LDG.E R26, desc[UR8][R16.64+0x4] ;  /* 0x00000408101a7981 */ /* 0x000ea4000c1e1900 */
[----:B--2---:R-:W-:-:S13]  /*0ea0*/  FSETP.NE.AND P0, PT, |R26|, +INF , PT ;  /* 0x7f8000001a00780b */ /* 0x004fda0003f05200 */
[----:B------:R-:W-:Y:S05]  /*0eb0*/  @!P0 BRA `(.L_x_38) ;  /* 0x0000000000e88947 */ /* 0x000fea0003800000 */
[----:B------:R-:W-:Y:S01]  /*0ec0*/  UIMAD UR6, UR7, UR7, UR7 ;  /* 0x00000007070672a4 */ /* 0x000fe2000f8e0207 */
[----:B------:R-:W0:Y:S03]  /*0ed0*/  MUFU.RCP R3, R8 ;  /* 0x0000000800037308 */ /* 0x000e260000001000 */
[----:B------:R-:W-:-:S04]  /*0ee0*/  UIADD3 UR6, UPT, UPT, UR6, UR7, URZ ;  /* 0x0000000706067290 */ /* 0x000fc8000fffe0ff */
[----:B------:R-:W-:-:S04]  /*0ef0*/  UIMAD UR6, UR4, UR4, UR6 ;  /* 0x00000004040672a4 */ /* 0x000fc8000f8e0206 */
[----:B------:R-:W-:-:S06]  /*0f00*/  UIADD3 UR6, UPT, UPT, UR6, 0x1, URZ ;  /* 0x0000000106067890 */ /* 0x000fcc000fffe0ff */
[----:B------:R-:W-:Y:S01]  /*0f10*/  I2FP.F32.U32 R17, UR6 ;  /* 0x0000000600117c45 */ /* 0x000fe20008201000 */
[----:B0-----:R-:W-:-:S03]  /*0f20*/  FFMA R0, R3, -R8, 1 ;  /* 0x3f80000003007423 */ /* 0x001fc60000000808 */
[----:B------:R-:W0:Y:S01]  /*0f30*/  FCHK P0, -R17, R8 ;  /* 0x0000000811007302 */ /* 0x000e220000000100 */
[----:B------:R-:W-:-:S04]  /*0f40*/  FFMA R0, R3, R0, R3 ;  /* 0x0000000003007223 */ /* 0x000fc80000000003 */
[----:B------:R-:W-:-:S04]  /*0f50*/  FFMA R3, R0, -R17, RZ ;  /* 0x8000001100037223 */ /* 0x000fc800000000ff */
[----:B------:R-:W-:-:S04]  /*0f60*/  FFMA R16, R3, -R8, -R17 ;  /* 0x8000000803107223 */ /* 0x000fc80000000811 */
[----:B------:R-:W-:Y:S01]  /*0f70*/  FFMA R0, R0, R16, R3 ;  /* 0x0000001000007223 */ /* 0x000fe20000000003 */
[----:B0-----:R-:W-:Y:S06]  /*0f80*/  @!P0 BRA `(.L_x_39) ;  /* 0x0000000000108947 */ /* 0x001fec0003800000 */
[----:B------:R-:W-:Y:S01]  /*0f90*/  FADD R3, -R17, -RZ ;  /* 0x800000ff11037221 */ /* 0x000fe20000000100 */
[----:B------:R-:W-:Y:S02]  /*0fa0*/  MOV R0, R8 ;  /* 0x0000000800007202 */ /* 0x000fe40000000f00 */
[----:B------:R-:W-:-:S07]  /*0fb0*/  MOV R20, 0xfd0 ;  /* 0x00000fd000147802 */ /* 0x000fce0000000f00 */
[----:B-----5:R-:W-:Y:S05]  /*0fc0*/  CALL.REL.NOINC `($__internal_2_$__cuda_sm3x_div_rn_noftz_f32_slowpath) ;  /* 0x0000000400d07944 */ /* 0x020fea0003c00000 */
.L_x_39:
[----:B------:R-:W-:Y:S02]  /*0fd0*/  HFMA2 R16, -RZ, RZ, 3.7421875, 0 ;  /* 0x437c0000ff107431 */ /* 0x000fe400000001ff */
[----:B------:R-:W-:Y:S01]  /*0fe0*/  IMAD.MOV.U32 R3, RZ, RZ, 0x3bbb989d ;  /* 0x3bbb989dff037424 */ /* 0x000fe200078e00ff */
[----:B------:R-:W0:Y:S01]  /*0ff0*/  MUFU.RCP R20, R7 ;  /* 0x0000000700147308 */ /* 0x000e220000001000 */
[----:B------:R-:W-:Y:S02]  /*1000*/  BSSY.RECONVERGENT B1, `(.L_x_40) ;  /* 0x0000017000017945 */ /* 0x000fe40003800200 */
[----:B------:R-:W-:-:S04]  /*1010*/  FFMA.SAT R3, R0, R3, 0.5 ;  /* 0x3f00000000037423 */ /* 0x000fc80000002003 */
[----:B------:R-:W-:-:S04]  /*1020*/  FFMA.RM R3, R3, R16, 12582913 ;  /* 0x4b40000103037423 */ /* 0x000fc80000004010 */
[C---:B------:R-:W-:Y:S01]  /*1030*/  FADD R17, R3.reuse, -12583039 ;  /* 0xcb40007f03117421 */ /* 0x040fe20000000000 */
[----:B------:R-:W-:-:S03]  /*1040*/  SHF.L.U32 R3, R3, 0x17, RZ ;  /* 0x0000001703037819 */ /* 0x000fc600000006ff */
[----:B------:R-:W-:Y:S01]  /*1050*/  FFMA R17, R0, 1.4426950216293334961, -R17 ;  /* 0x3fb8aa3b00117823 */ /* 0x000fe20000000811 */
[----:B0-----:R-:W-:-:S03]  /*1060*/  FFMA R21, R20, -R7, 1 ;  /* 0x3f80000014157423 */ /* 0x001fc60000000807 */
[----:B------:R-:W-:Y:S01]  /*1070*/  FFMA R17, R0, 1.925963033500011079e-08, R17 ;  /* 0x32a5706000117823 */ /* 0x000fe20000000011 */
[----:B-----5:R-:W-:-:S03]  /*1080*/  FADD R0, R13, -R26 ;  /* 0x8000001a0d007221 */ /* 0x020fc60000000000 */
[----:B------:R-:W0:Y:S01]  /*1090*/  MUFU.EX2 R16, R17 ;  /* 0x0000001100107308 */ /* 0x000e220000000800 */
[----:B------:R-:W-:Y:S01]  /*10a0*/  FMUL R22, R0, -R0 ;  /* 0x8000000000167220 */ /* 0x000fe20000400000 */
[----:B------:R-:W-:-:S04]  /*10b0*/  FFMA R0, R20, R21, R20 ;  /* 0x0000001514007223 */ /* 0x000fc80000000014 */
[----:B------:R-:W-:Y:S02]  /*10c0*/  FFMA R21, R0, R22, RZ ;  /* 0x0000001600157223 */ /* 0x000fe400000000ff */
[----:B------:R-:W1:Y:S02]  /*10d0*/  FCHK P0, R22, R7 ;  /* 0x0000000716007302 */ /* 0x000e640000000000 */
[----:B------:R-:W-:-:S04]  /*10e0*/  FFMA R20, R21, -R7, R22 ;  /* 0x8000000715147223 */ /* 0x000fc80000000016 */
[----:B------:R-:W-:Y:S01]  /*10f0*/  FFMA R0, R0, R20, R21 ;  /* 0x0000001400007223 */ /* 0x000fe20000000015 */
[----:B0-----:R-:W-:-:S04]  /*1100*/  FMUL R3, R3, R16 ;  /* 0x0000001003037220 */ /* 0x001fc80000400000 */
[----:B------:R-:W-:Y:S01]  /*1110*/  FMUL R16, R12, R3 ;  /* 0x000000030c107220 */ /* 0x000fe20000400000 */
[----:B-1----:R-:W-:Y:S06]  /*1120*/  @!P0 BRA `(.L_x_41) ;  /* 0x0000000000108947 */ /* 0x002fec0003800000 */
[----:B------:R-:W-:Y:S01]  /*1130*/  MOV R3, R22 ;  /* 0x0000001600037202 */ /* 0x000fe20000000f00 */
[----:B------:R-:W-:Y:S01]  /*1140*/  IMAD.MOV.U32 R0, RZ, RZ, R7 ;  /* 0x000000ffff007224 */ /* 0x000fe200078e0007 */
[----:B------:R-:W-:-:S07]  /*1150*/  MOV R20, 0x1170 ;  /* 0x0000117000147802 */ /* 0x000fce0000000f00 */
[----:B------:R-:W-:Y:S05]  /*1160*/  CALL.REL.NOINC `($__internal_2_$__cuda_sm3x_div_rn_noftz_f32_slowpath) ;  /* 0x0000000400687944 */ /* 0x000fea0003c00000 */
.L_x_41:
[----:B------:R-:W-:Y:S05]  /*1170*/  BSYNC.RECONVERGENT B1 ;  /* 0x0000000000017941 */ /* 0x000fea0003800200 */
.L_x_40:
[----:B------:R-:W-:Y:S01]  /*1180*/  HFMA2 R20, -RZ, RZ, 3.7421875, 0 ;  /* 0x437c0000ff147431 */ /* 0x000fe200000001ff */
[----:B------:R-:W-:-:S05]  /*1190*/  MOV R3, 0x3bbb989d ;  /* 0x3bbb989d00037802 */ /* 0x000fca0000000f00 */
        /* <DEDUP_REMOVED lines=12> */
.L_x_38:
[----:B------:R-:W-:Y:S05]  /*1260*/  BSYNC.RECONVERGENT B0 ;  /* 0x0000000000007941 */ /* 0x000fea0003800200 */
.L_x_37:
[----:B------:R-:W-:Y:S01]  /*1270*/  VIADD R2, R2, 0x2 ;  /* 0x0000000202027836 */ /* 0x000fe20000000000 */
[----:B------:R-:W-:Y:S01]  /*1280*/  UIADD3 UR7, UPT, UPT, UR7, 0x2, URZ ;  /* 0x0000000207077890 */ /* 0x000fe2000fffe0ff */
[----:B------:R-:W-:Y:S11]  /*1290*/  BRA.U UP0, `(.L_x_42) ;  /* 0xfffffff500cc7547 */ /* 0x000ff6000b83ffff */
.L_x_31:
[----:B------:R-:W0:Y:S01]  /*12a0*/  LDCU UR6, c[0x0][0x3a0] ;  /* 0x00007400ff0677ac */ /* 0x000e220008000800 */
[----:B------:R-:W-:Y:S02]  /*12b0*/  UIADD3 UR5, UPT, UPT, UR4, 0x1, URZ ;  /* 0x0000000104057890 */ /* 0x000fe4000fffe0ff */
[----:B0-----:R-:W-:-:S05]  /*12c0*/  UISETP.NE.AND UP0, UPT, UR4, UR6, UPT ;  /* 0x000000060400728c */ /* 0x001fca000bf05270 */
[----:B------:R-:W-:-:S04]  /*12d0*/  UMOV UR4, UR5 ;  /* 0x0000000500047c82 */ /* 0x000fc80008000000 */
[----:B------:R-:W-:Y:S05]  /*12e0*/  BRA.U UP0, `(.L_x_43) ;  /* 0xfffffff1006c7547 */ /* 0x000fea000b83ffff */
.L_x_25:
[----:B------:R-:W-:-:S13]  /*12f0*/  FSETP.GT.AND P0, PT, R10, RZ, PT ;  /* 0x000000ff0a00720b */ /* 0x000fda0003f04000 */
[----:B------:R-:W-:Y:S05]  /*1300*/  @!P0 BRA `(.L_x_44) ;  /* 0x00000000004c8947 */ /* 0x000fea0003800000 */
[----:B------:R-:W0:Y:S01]  /*1310*/  MUFU.RCP R3, R10 ;  /* 0x0000000a00037308 */ /* 0x000e220000001000 */
[----:B------:R-:W-:Y:S07]  /*1320*/  BSSY.RECONVERGENT B0, `(.L_x_45) ;  /* 0x000000d000007945 */ /* 0x000fee0003800200 */
[----:B------:R-:W1:Y:S01]  /*1330*/  FCHK P0, R11, R10 ;  /* 0x0000000a0b007302 */ /* 0x000e620000000000 */
[----:B0-----:R-:W-:-:S04]  /*1340*/  FFMA R0, R3, -R10, 1 ;  /* 0x3f80000003007423 */ /* 0x001fc8000000080a */
[----:B------:R-:W-:-:S04]  /*1350*/  FFMA R0, R3, R0, R3 ;  /* 0x0000000003007223 */ /* 0x000fc80000000003 */
[----:B------:R-:W-:-:S04]  /*1360*/  FFMA R2, R0, R11, RZ ;  /* 0x0000000b00027223 */ /* 0x000fc800000000ff */
[----:B------:R-:W-:-:S04]  /*1370*/  FFMA R3, R2, -R10, R11 ;  /* 0x8000000a02037223 */ /* 0x000fc8000000000b */
[----:B------:R-:W-:Y:S01]  /*1380*/  FFMA R5, R0, R3, R2 ;  /* 0x0000000300057223 */ /* 0x000fe20000000002 */
[----:B-1----:R-:W-:Y:S06]  /*1390*/  @!P0 BRA `(.L_x_46) ;  /* 0x0000000000148947 */ /* 0x002fec0003800000 */
[----:B------:R-:W-:Y:S02]  /*13a0*/  MOV R3, R11 ;  /* 0x0000000b00037202 */ /* 0x000fe40000000f00 */
[----:B------:R-:W-:Y:S02]  /*13b0*/  MOV R0, R10 ;  /* 0x0000000a00007202 */ /* 0x000fe40000000f00 */
[----:B------:R-:W-:-:S07]  /*13c0*/  MOV R20, 0x13e0 ;  /* 0x000013e000147802 */ /* 0x000fce0000000f00 */
[----:B-----5:R-:W-:Y:S05]  /*13d0*/  CALL.REL.NOINC `($__internal_2_$__cuda_sm3x_div_rn_noftz_f32_slowpath) ;  /* 0x0000000000cc7944 */ /* 0x020fea0003c00000 */
[----:B------:R-:W-:-:S07]  /*13e0*/  MOV R5, R0 ;  /* 0x0000000000057202 */ /* 0x000fce0000000f00 */
.L_x_46:
[----:B------:R-:W-:Y:S05]  /*13f0*/  BSYNC.RECONVERGENT B0 ;  /* 0x0000000000007941 */ /* 0x000fea0003800200 */
.L_x_45:
[----:B------:R-:W0:Y:S02]  /*1400*/  LDC.64 R2, c[0x0][0x380] ;  /* 0x0000e000ff027b82 */ /* 0x000e240000000a00 */
[----:B0-----:R-:W-:-:S05]  /*1410*/  IMAD.WIDE R18, R18, 0x4, R2 ;  /* 0x0000000412127825 */ /* 0x001fca00078e0202 */
[----:B------:R-:W-:Y:S01]  /*1420*/  STG.E desc[UR8][R18.64], R5 ;  /* 0x0000000512007986 */ /* 0x000fe2000c101908 */
[----:B------:R-:W-:Y:S05]  /*1430*/  EXIT ;  /* 0x000000000000794d */ /* 0x000fea0003800000 */
.L_x_44:
[----:B------:R-:W0:Y:S01]  /*1440*/  LDC.64 R2, c[0x0][0x380] ;  /* 0x0000e000ff027b82 */ /* 0x000e220000000a00 */
[----:B------:R-:W-:Y:S02]  /*1450*/  IMAD.MOV.U32 R5, RZ, RZ, -0x800000 ;  /* 0xff800000ff057424 */ /* 0x000fe400078e00ff */
[----:B0-----:R-:W-:-:S05]  /*1460*/  IMAD.WIDE R2, R18, 0x4, R2 ;  /* 0x0000000412027825 */ /* 0x001fca00078e0202 */
[----:B------:R-:W-:Y:S01]  /*1470*/  STG.E desc[UR8][R2.64], R5 ;  /* 0x0000000502007986 */ /* 0x000fe2000c101908 */
[----:B------:R-:W-:Y:S05]  /*1480*/  EXIT ;  /* 0x000000000000794d */ /* 0x000fea0003800000 */
        .weak           $__internal_1_$__cuda_sm20_dblrcp_rn_slowpath_v3
        .type           $__internal_1_$__cuda_sm20_dblrcp_rn_slowpath_v3,@function
        .size           $__internal_1_$__cuda_sm20_dblrcp_rn_slowpath_v3,($__internal_2_$__cuda_sm3x_div_rn_noftz_f32_slowpath - $__internal_1_$__cuda_sm20_dblrcp_rn_slowpath_v3)
$__internal_1_$__cuda_sm20_dblrcp_rn_slowpath_v3:
[----:B------:R-:W-:-:S14]  /*1490*/  DSETP.GTU.AND P0, PT, |R2|, +INF , PT ;  /* 0x7ff000000200742a */ /* 0x000fdc0003f0c200 */
[----:B------:R-:W-:Y:S05]  /*14a0*/  @P0 BRA `(.L_x_47) ;  /* 0x00000000007c0947 */ /* 0x000fea0003800000 */
[----:B------:R-:W-:-:S04]  /*14b0*/  LOP3.LUT R7, R3, 0x7fffffff, RZ, 0xc0, !PT ;  /* 0x7fffffff03077812 */ /* 0x000fc800078ec0ff */
[----:B------:R-:W-:-:S04]  /*14c0*/  IADD3 R4, PT, PT, R7, -0x1, RZ ;  /* 0xffffffff07047810 */ /* 0x000fc80007ffe0ff */
[----:B------:R-:W-:-:S13]  /*14d0*/  ISETP.GE.U32.AND P0, PT, R4, 0x7fefffff, PT ;  /* 0x7fefffff0400780c */ /* 0x000fda0003f06070 */
[----:B------:R-:W-:Y:S02]  /*14e0*/  @P0 LOP3.LUT R5, R3, 0x7ff00000, RZ, 0x3c, !PT ;  /* 0x7ff0000003050812 */ /* 0x000fe400078e3cff */
[----:B------:R-:W-:Y:S01]  /*14f0*/  @P0 MOV R4, RZ ;  /* 0x000000ff00040202 */ /* 0x000fe20000000f00 */
[----:B------:R-:W-:Y:S06]  /*1500*/  @P0 BRA `(.L_x_48) ;  /* 0x00000000006c0947 */ /* 0x000fec0003800000 */
[----:B------:R-:W-:-:S13]  /*1510*/  ISETP.GE.U32.AND P0, PT, R7, 0x1000001, PT ;  /* 0x010000010700780c */ /* 0x000fda0003f06070 */
[----:B------:R-:W-:Y:S05]  /*1520*/  @!P0 BRA `(.L_x_49) ;  /* 0x0000000000348947 */ /* 0x000fea0003800000 */
[----:B------:R-:W-:Y:S01]  /*1530*/  IADD3 R5, PT, PT, R3, -0x3fe00000, RZ ;  /* 0xc020000003057810 */ /* 0x000fe20007ffe0ff */
[----:B------:R-:W-:-:S03]  /*1540*/  IMAD.MOV.U32 R4, RZ, RZ, R2 ;  /* 0x000000ffff047224 */ /* 0x000fc600078e0002 */
[----:B------:R-:W0:Y:S03]  /*1550*/  MUFU.RCP64H R9, R5 ;  /* 0x0000000500097308 */ /* 0x000e260000001800 */
[----:B0-----:R-:W-:-:S08]  /*1560*/  DFMA R10, -R4, R8, 1 ;  /* 0x3ff00000040a742b */ /* 0x001fd00000000108 */
[----:B------:R-:W-:-:S08]  /*1570*/  DFMA R10, R10, R10, R10 ;  /* 0x0000000a0a0a722b */ /* 0x000fd0000000000a */
[----:B------:R-:W-:-:S08]  /*1580*/  DFMA R10, R8, R10, R8 ;  /* 0x0000000a080a722b */ /* 0x000fd00000000008 */
[----:B------:R-:W-:-:S08]  /*1590*/  DFMA R8, -R4, R10, 1 ;  /* 0x3ff000000408742b */ /* 0x000fd0000000010a */
[----:B------:R-:W-:-:S08]  /*15a0*/  DFMA R8, R10, R8, R10 ;  /* 0x000000080a08722b */ /* 0x000fd0000000000a */
[----:B------:R-:W-:-:S08]  /*15b0*/  DMUL R8, R8, 2.2250738585072013831e-308 ;  /* 0x0010000008087828 */ /* 0x000fd00000000000 */
[----:B------:R-:W-:-:S08]  /*15c0*/  DFMA R2, -R2, R8, 1 ;  /* 0x3ff000000202742b */ /* 0x000fd00000000108 */
[----:B------:R-:W-:-:S08]  /*15d0*/  DFMA R2, R2, R2, R2 ;  /* 0x000000020202722b */ /* 0x000fd00000000002 */
[----:B------:R-:W-:Y:S01]  /*15e0*/  DFMA R4, R8, R2, R8 ;  /* 0x000000020804722b */ /* 0x000fe20000000008 */
[----:B------:R-:W-:Y:S10]  /*15f0*/  BRA `(.L_x_48) ;  /* 0x0000000000307947 */ /* 0x000ff40003800000 */
.L_x_49:
[----:B------:R-:W-:Y:S01]  /*1600*/  DMUL R2, R2, 8.11296384146066816958e+31 ;  /* 0x4690000002027828 */ /* 0x000fe20000000000 */
[----:B------:R-:W-:-:S05]  /*1610*/  MOV R4, R8 ;  /* 0x0000000800047202 */ /* 0x000fca0000000f00 */
[----:B------:R-:W0:Y:S02]  /*1620*/  MUFU.RCP64H R5, R3 ;  /* 0x0000000300057308 */ /* 0x000e240000001800 */
[----:B0-----:R-:W-:-:S08]  /*1630*/  DFMA R8, -R2, R4, 1 ;  /* 0x3ff000000208742b */ /* 0x001fd00000000104 */
[----:B------:R-:W-:-:S08]  /*1640*/  DFMA R8, R8, R8, R8 ;  /* 0x000000080808722b */ /* 0x000fd00000000008 */
[----:B------:R-:W-:-:S08]  /*1650*/  DFMA R8, R4, R8, R4 ;  /* 0x000000080408722b */ /* 0x000fd00000000004 */
[----:B------:R-:W-:-:S08]  /*1660*/  DFMA R4, -R2, R8, 1 ;  /* 0x3ff000000204742b */ /* 0x000fd00000000108 */
[----:B------:R-:W-:-:S08]  /*1670*/  DFMA R4, R8, R4, R8 ;  /* 0x000000040804722b */ /* 0x000fd00000000008 */
[----:B------:R-:W-:Y:S01]  /*1680*/  DMUL R4, R4, 8.11296384146066816958e+31 ;  /* 0x4690000004047828 */ /* 0x000fe20000000000 */
[----:B------:R-:W-:Y:S10]  /*1690*/  BRA `(.L_x_48) ;  /* 0x0000000000087947 */ /* 0x000ff40003800000 */
.L_x_47:
[----:B------:R-:W-:Y:S02]  /*16a0*/  LOP3.LUT R5, R3, 0x80000, RZ, 0xfc, !PT ;  /* 0x0008000003057812 */ /* 0x000fe400078efcff */
[----:B------:R-:W-:-:S07]  /*16b0*/  MOV R4, R2 ;  /* 0x0000000200047202 */ /* 0x000fce0000000f00 */
.L_x_48:
[----:B------:R-:W-:Y:S01]  /*16c0*/  MOV R2, R0 ;  /* 0x0000000000027202 */ /* 0x000fe20000000f00 */
[----:B------:R-:W-:Y:S01]  /*16d0*/  IMAD.MOV.U32 R11, RZ, RZ, R5 ;  /* 0x000000ffff0b7224 */ /* 0x000fe200078e0005 */
[----:B------:R-:W-:Y:S02]  /*16e0*/  MOV R3, 0x0 ;  /* 0x0000000000037802 */ /* 0x000fe40000000f00 */
[----:B------:R-:W-:Y:S02]  /*16f0*/  MOV R10, R4 ;  /* 0x00000004000a7202 */ /* 0x000fe40000000f00 */
[----:B------:R-:W-:Y:S05]  /*1700*/  RET.REL.NODEC R2 `(_Z20applyBilateralFilterPfS_iiffi) ;  /* 0xffffffe8023c7950 */ /* 0x000fea0003c3ffff */
        .weak           $__internal_2_$__cuda_sm3x_div_rn_noftz_f32_slowpath
        .type           $__internal_2_$__cuda_sm3x_div_rn_noftz_f32_slowpath,@function
        .size           $__internal_2_$__cuda_sm3x_div_rn_noftz_f32_slowpath,(.L_x_64 - $__internal_2_$__cuda_sm3x_div_rn_noftz_f32_slowpath)
$__internal_2_$__cuda_sm3x_div_rn_noftz_f32_slowpath:
[----:B------:R-:W-:Y:S01]  /*1710*/  SHF.R.U32.HI R21, RZ, 0x17, R0 ;  /* 0x00000017ff157819 */ /* 0x000fe20000011600 */
[----:B------:R-:W-:Y:S01]  /*1720*/  BSSY.RECONVERGENT B2, `(.L_x_50) ;  /* 0x0000062000027945 */ /* 0x000fe20003800200 */
[----:B------:R-:W-:Y:S02]  /*1730*/  SHF.R.U32.HI R23, RZ, 0x17, R3 ;  /* 0x00000017ff177819 */ /* 0x000fe40000011603 */
[----:B------:R-:W-:Y:S02]  /*1740*/  LOP3.LUT R21, R21, 0xff, RZ, 0xc0, !PT ;  /* 0x000000ff15157812 */ /* 0x000fe400078ec0ff */
[----:B------:R-:W-:Y:S02]  /*1750*/  LOP3.LUT R23, R23, 0xff, RZ, 0xc0, !PT ;  /* 0x000000ff17177812 */ /* 0x000fe400078ec0ff */
[----:B------:R-:W-:-:S03]  /*1760*/  IADD3 R22, PT, PT, R21, -0x1, RZ ;  /* 0xffffffff15167810 */ /* 0x000fc60007ffe0ff */
[----:B------:R-:W-:Y:S01]  /*1770*/  VIADD R24, R23, 0xffffffff ;  /* 0xffffffff17187836 */ /* 0x000fe20000000000 */
[----:B------:R-:W-:-:S04]  /*1780*/  ISETP.GT.U32.AND P1, PT, R22, 0xfd, PT ;  /* 0x000000fd1600780c */ /* 0x000fc80003f24070 */
[----:B------:R-:W-:-:S13]  /*1790*/  ISETP.GT.U32.OR P1, PT, R24, 0xfd, P1 ;  /* 0x000000fd1800780c */ /* 0x000fda0000f24470 */
[----:B------:R-:W-:Y:S01]  /*17a0*/  @!P1 MOV R25, RZ ;  /* 0x000000ff00199202 */ /* 0x000fe20000000f00 */
[----:B------:R-:W-:Y:S06]  /*17b0*/  @!P1 BRA `(.L_x_51) ;  /* 0x00000000005c9947 */ /* 0x000fec0003800000 */
[----:B------:R-:W-:Y:S02]  /*17c0*/  FSETP.GTU.FTZ.AND P1, PT, |R3|, +INF , PT ;  /* 0x7f8000000300780b */ /* 0x000fe40003f3c200 */
        /* <DEDUP_REMOVED lines=17> */
[----:B------:R-:W-:Y:S01]  /*18e0*/  @P1 MOV R25, RZ ;  /* 0x000000ff00191202 */ /* 0x000fe20000000f00 */
[----:B------:R-:W-:Y:S01]  /*18f0*/  @!P1 FFMA R3, R3, 1.84467440737095516160e+19, RZ ;  /* 0x5f80000003039823 */ /* 0x000fe200000000ff */
[----:B------:R-:W-:Y:S01]  /*1900*/  @!P1 MOV R25, 0xffffffc0 ;  /* 0xffffffc000199802 */ /* 0x000fe20000000f00 */
[----:B------:R-:W-:-:S04]  /*1910*/  @!P2 FFMA R0, R0, 1.84467440737095516160e+19, RZ ;  /* 0x5f8000000000a823 */ /* 0x000fc800000000ff */
[----:B------:R-:W-:-:S07]  /*1920*/  @!P2 VIADD R25, R25, 0x40 ;  /* 0x000000401919a836 */ /* 0x000fce0000000000 */
.L_x_51:
[----:B------:R-:W-:Y:S01]  /*1930*/  LEA R29, R21, 0xc0800000, 0x17 ;  /* 0xc0800000151d7811 */ /* 0x000fe200078eb8ff */
[----:B------:R-:W-:Y:S01]  /*1940*/  BSSY.RECONVERGENT B3, `(.L_x_56) ;  /* 0x0000036000037945 */ /* 0x000fe20003800200 */
[----:B------:R-:W-:Y:S02]  /*1950*/  IADD3 R24, PT, PT, R23, -0x7f, RZ ;  /* 0xffffff8117187810 */ /* 0x000fe40007ffe0ff */
[----:B------:R-:W-:-:S03]  /*1960*/  IADD3 R29, PT, PT, -R29, R0, RZ ;  /* 0x000000001d1d7210 */ /* 0x000fc60007ffe1ff */
[C---:B------:R-:W-:Y:S01]  /*1970*/  IMAD R3, R24.reuse, -0x800000, R3 ;  /* 0xff80000018037824 */ /* 0x040fe200078e0203 */
[----:B------:R-:W0:Y:S01]  /*1980*/  MUFU.RCP R0, R29 ;  /* 0x0000001d00007308 */ /* 0x000e220000001000 */
[----:B------:R-:W-:Y:S01]  /*1990*/  FADD.FTZ R27, -R29, -RZ ;  /* 0x800000ff1d1b7221 */ /* 0x000fe20000010100 */
[----:B------:R-:W-:-:S04]  /*19a0*/  IADD3 R24, PT, PT, R24, 0x7f, -R21 ;  /* 0x0000007f18187810 */ /* 0x000fc80007ffe815 */
[----:B------:R-:W-:Y:S01]  /*19b0*/  IADD3 R24, PT, PT, R24, R25, RZ ;  /* 0x0000001918187210 */ /* 0x000fe20007ffe0ff */
        /* <DEDUP_REMOVED lines=9> */
[----:B------:R-:W-:-:S05]  /*1a50*/  IMAD.IADD R23, R23, 0x1, R24 ;  /* 0x0000000117177824 */ /* 0x000fca00078e0218 */
[----:B------:R-:W-:-:S04]  /*1a60*/  IADD3 R25, PT, PT, R23, -0x1, RZ ;  /* 0xffffffff17197810 */ /* 0x000fc80007ffe0ff */
        /* <DEDUP_REMOVED lines=10> */
[CCC-:B------:R-:W-:Y:S01]  /*1b10*/  FFMA.RP R25, R0.reuse, R21.reuse, R22.reuse ;  /* 0x0000001500197223 */ /* 0x1c0fe20000008016 */
[----:B------:R-:W-:Y:S01]  /*1b20*/  FFMA.RM R0, R0, R21, R22 ;  /* 0x0000001500007223 */ /* 0x000fe20000004016 */
[C---:B------:R-:W-:Y:S02]  /*1b30*/  IADD3 R21, PT, PT, R23.reuse, 0x20, RZ ;  /* 0x0000002017157810 */ /* 0x040fe40007ffe0ff */
[----:B------:R-:W-:Y:S02]  /*1b40*/  LOP3.LUT R22, R24, 0x7fffff, RZ, 0xc0, !PT ;  /* 0x007fffff18167812 */ /* 0x000fe400078ec0ff */
[C---:B------:R-:W-:Y:S02]  /*1b50*/  ISETP.NE.AND P3, PT, R23.reuse, RZ, PT ;  /* 0x000000ff1700720c */ /* 0x040fe40003f65270 */
[----:B------:R-:W-:Y:S02]  /*1b60*/  LOP3.LUT R22, R22, 0x800000, RZ, 0xfc, !PT ;  /* 0x0080000016167812 */ /* 0x000fe400078efcff */
[----:B------:R-:W-:-:S02]  /*1b70*/  ISETP.NE.AND P2, PT, R23, RZ, PT ;  /* 0x000000ff1700720c */ /* 0x000fc40003f45270 */
[----:B------:R-:W-:Y:S02]  /*1b80*/  IADD3 R23, PT, PT, -R23, RZ, RZ ;  /* 0x000000ff17177210 */ /* 0x000fe40007ffe1ff */
[----:B------:R-:W-:Y:S02]  /*1b90*/  SHF.L.U32 R21, R22, R21, RZ ;  /* 0x0000001516157219 */ /* 0x000fe400000006ff */
[----:B------:R-:W-:Y:S02]  /*1ba0*/  FSETP.NEU.FTZ.AND P1, PT, R25, R0, PT ;  /* 0x000000001900720b */ /* 0x000fe40003f3d000 */
[----:B------:R-:W-:Y:S02]  /*1bb0*/  SEL R23, R23, RZ, P3 ;  /* 0x000000ff17177207 */ /* 0x000fe40001800000 */
[----:B------:R-:W-:Y:S02]  /*1bc0*/  ISETP.NE.AND P2, PT, R21, RZ, P2 ;  /* 0x000000ff1500720c */ /* 0x000fe40001745270 */
[----:B------:R-:W-:-:S02]  /*1bd0*/  SHF.R.U32.HI R23, RZ, R23, R22 ;  /* 0x00000017ff177219 */ /* 0x000fc40000011616 */
[----:B------:R-:W-:Y:S02]  /*1be0*/  PLOP3.LUT P1, PT, P1, P2, PT, 0xf8, 0x8f ;  /* 0x00000000008f781c */ /* 0x000fe40000f25f70 */
[----:B------:R-:W-:Y:S02]  /*1bf0*/  SHF.R.U32.HI R0, RZ, 0x1, R23 ;  /* 0x00000001ff007819 */ /* 0x000fe40000011617 */
[----:B------:R-:W-:-:S04]  /*1c00*/  SEL R21, RZ, 0x1, !P1 ;  /* 0x00000001ff157807 */ /* 0x000fc80004800000 */
[----:B------:R-:W-:-:S04]  /*1c10*/  LOP3.LUT R22, R21, 0x1, R0, 0xf8, !PT ;  /* 0x0000000115167812 */ /* 0x000fc800078ef800 */
[----:B------:R-:W-:-:S05]  /*1c20*/  LOP3.LUT R23, R22, R23, RZ, 0xc0, !PT ;  /* 0x0000001716177212 */ /* 0x000fca00078ec0ff */
[----:B------:R-:W-:-:S05]  /*1c30*/  IMAD.IADD R0, R0, 0x1, R23 ;  /* 0x0000000100007824 */ /* 0x000fca00078e0217 */
[----:B------:R-:W-:Y:S01]  /*1c40*/  LOP3.LUT R3, R0, R3, RZ, 0xfc, !PT ;  /* 0x0000000300037212 */ /* 0x000fe200078efcff */
[----:B------:R-:W-:Y:S06]  /*1c50*/  BRA `(.L_x_59) ;  /* 0x0000000000107947 */ /* 0x000fec0003800000 */
.L_x_58:
[----:B------:R-:W-:-:S04]  /*1c60*/  LOP3.LUT R3, R3, 0x80000000, RZ, 0xc0, !PT ;  /* 0x8000000003037812 */ /* 0x000fc800078ec0ff */
[----:B------:R-:W-:Y:S01]  /*1c70*/  LOP3.LUT R3, R3, 0x7f800000, RZ, 0xfc, !PT ;  /* 0x7f80000003037812 */ /* 0x000fe200078efcff */
[----:B------:R-:W-:Y:S06]  /*1c80*/  BRA `(.L_x_59) ;  /* 0x0000000000047947 */ /* 0x000fec0003800000 */
.L_x_57:
[----:B------:R-:W-:-:S07]  /*1c90*/  LEA R3, R24, R3, 0x17 ;  /* 0x0000000318037211 */ /* 0x000fce00078eb8ff */
.L_x_59:
[----:B------:R-:W-:Y:S05]  /*1ca0*/  BSYNC.RECONVERGENT B3 ;  /* 0x0000000000037941 */ /* 0x000fea0003800200 */
.L_x_56:
[----:B------:R-:W-:Y:S05]  /*1cb0*/  BRA `(.L_x_60) ;  /* 0x0000000000207947 */ /* 0x000fea0003800000 */
.L_x_55:
[----:B------:R-:W-:-:S04]  /*1cc0*/  LOP3.LUT R3, R0, 0x80000000, R3, 0x48, !PT ;  /* 0x8000000000037812 */ /* 0x000fc800078e4803 */
[----:B------:R-:W-:Y:S01]  /*1cd0*/  LOP3.LUT R3, R3, 0x7f800000, RZ, 0xfc, !PT ;  /* 0x7f80000003037812 */ /* 0x000fe200078efcff */
[----:B------:R-:W-:Y:S06]  /*1ce0*/  BRA `(.L_x_60) ;  /* 0x0000000000147947 */ /* 0x000fec0003800000 */
.L_x_54:
[----:B------:R-:W-:Y:S01]  /*1cf0*/  LOP3.LUT R3, R0, 0x80000000, R3, 0x48, !PT ;  /* 0x8000000000037812 */ /* 0x000fe200078e4803 */
[----:B------:R-:W-:Y:S06]  /*1d00*/  BRA `(.L_x_60) ;  /* 0x00000000000c7947 */ /* 0x000fec0003800000 */
.L_x_53:
[----:B------:R-:W0:Y:S01]  /*1d10*/  MUFU.RSQ R3, -QNAN ;  /* 0xffc0000000037908 */ /* 0x000e220000001400 */
[----:B------:R-:W-:Y:S05]  /*1d20*/  BRA `(.L_x_60) ;  /* 0x0000000000047947 */ /* 0x000fea0003800000 */
.L_x_52:
[----:B------:R-:W-:-:S07]  /*1d30*/  FADD.FTZ R3, R3, R0 ;  /* 0x0000000003037221 */ /* 0x000fce0000010000 */
.L_x_60:
[----:B------:R-:W-:Y:S05]  /*1d40*/  BSYNC.RECONVERGENT B2 ;  /* 0x0000000000027941 */ /* 0x000fea0003800200 */
.L_x_50:
[----:B------:R-:W-:Y:S01]  /*1d50*/  HFMA2 R21, -RZ, RZ, 0, 0 ;  /* 0x00000000ff157431 */ /* 0x000fe200000001ff */
[----:B0-----:R-:W-:-:S03]  /*1d60*/  MOV R0, R3 ;  /* 0x0000000300007202 */ /* 0x001fc60000000f00 */
[----:B------:R-:W-:Y:S05]  /*1d70*/  RET.REL.NODEC R20 `(_Z20applyBilateralFilterPfS_iiffi) ;  /* 0xffffffe014a07950 */ /* 0x000fea0003c3ffff */
.L_x_61:
        /* <DEDUP_REMOVED lines=16> */
.L_x_64:


//--------------------- .nv.shared.reserved.0     --------------------------
	.section	.nv.shared.reserved.0,"aw",@nobits
	.weak		__nv_reservedSMEM_offset_0_alias
	.size		__nv_reservedSMEM_offset_0_alias, 0, 64
	.other		__nv_reservedSMEM_offset_0_alias,@"STO_CUDA_RESERVED_SHARED STV_DEFAULT"
__nv_reservedSMEM_offset_0_alias:
	.zero		0
	.zero		64


//--------------------- .nv.constant0._Z9subSamplePfS_iif --------------------------
	.section	.nv.constant0._Z9subSamplePfS_iif,"a",@progbits
	.sectionflags	@""
	.align	4
.nv.constant0._Z9subSamplePfS_iif:
	.zero		924


//--------------------- .nv.constant0._Z20applyBilateralFilterPfS_iiffi --------------------------
	.section	.nv.constant0._Z20applyBilateralFilterPfS_iiffi,"a",@progbits
	.sectionflags	@""
	.align	4
.nv.constant0._Z20applyBilateralFilterPfS_iiffi:
	.zero		932


//--------------------- SYMBOLS --------------------------

	.type		.nv.reservedSmem.offset0,@object
	.size		.nv.reservedSmem.offset0,0x4
